// auto-generated by cutlass_sweep.gemm — config: {"arch": "sm_90", "cluster_m": 2, "cluster_n": 1, "dtype": "fp16", "dtype_b": "fp16", "layout": "nt", "stages": 0, "tile_k": 256, "tile_m": 192, "tile_n": 32}
#include "cutlass/cutlass.h"
#include "cutlass/gemm/collective/collective_builder.hpp"
#include "cutlass/gemm/device/gemm_universal_adapter.h"
#include "cutlass/gemm/kernel/gemm_universal.hpp"
#include "cutlass/epilogue/collective/collective_builder.hpp"

using ElemA = cutlass::half_t;
using ElemB = cutlass::half_t;
using ElemCD = cutlass::half_t;
using Acc  = float;
using TileShape    = cute::Shape<cute::_192, cute::_32, cute::_256>;
using ClusterShape = cute::Shape<cute::_2, cute::_1, cute::_1>;

using CollectiveEpilogue = typename cutlass::epilogue::collective::CollectiveBuilder<
    cutlass::arch::Sm90, cutlass::arch::OpClassTensorOp,
    TileShape, ClusterShape,
    cutlass::epilogue::collective::EpilogueTileAuto,
    Acc, Acc,
    ElemCD, cutlass::layout::RowMajor, 128 / cutlass::sizeof_bits<ElemCD>::value,
    ElemCD, cutlass::layout::RowMajor, 128 / cutlass::sizeof_bits<ElemCD>::value,
    cutlass::epilogue::collective::EpilogueScheduleAuto
  >::CollectiveOp;

using CollectiveMainloop = typename cutlass::gemm::collective::CollectiveBuilder<
    cutlass::arch::Sm90, cutlass::arch::OpClassTensorOp,
    ElemA, cutlass::layout::RowMajor, 128 / cutlass::sizeof_bits<ElemA>::value,
    ElemB, cutlass::layout::ColumnMajor, 128 / cutlass::sizeof_bits<ElemB>::value,
    Acc,
    TileShape, ClusterShape,
    cutlass::gemm::collective::StageCountAutoCarveout<static_cast<int>(sizeof(typename CollectiveEpilogue::SharedStorage))>,
    cutlass::gemm::collective::KernelScheduleAuto
  >::CollectiveOp;

using GemmKernel = cutlass::gemm::kernel::GemmUniversal<
    cute::Shape<int,int,int,int>,
    CollectiveMainloop,
    CollectiveEpilogue
>;
using Gemm = cutlass::gemm::device::GemmUniversalAdapter<GemmKernel>;

// Force the device kernel symbol into the cubin without needing a host main.
auto* _anchor = &cutlass::device_kernel<GemmKernel>;


// ===== COMPILED SASS (sm_90a) =====

	.target	sm_90a

	.elftype	@"ET_EXEC"


//--------------------- .note.nv.tkinfo           --------------------------
	.section	.note.nv.tkinfo,"",@"SHT_NOTE"
	.sectionflags	@"SHF_NOTE_NV_TKINFO"
	.tkinfo
        /*0018*/ 	.word	0x00000002
        /*0030*/ 	.string	""
        /*0030*/ 	.string	"ptxas"
        /*0030*/ 	.string	"Cuda compilation tools, release 13.0, V13.0.88"
        /*0030*/ 	.string	"Build cuda_13.0.r13.0/compiler.36424714_0"
        /*0030*/ 	.string	"-arch sm_90a -m 64 "



//--------------------- .note.nv.cuinfo           --------------------------
	.section	.note.nv.cuinfo,"",@"SHT_NOTE"
	.sectionflags	@"SHF_NOTE_NV_CUINFO"
        /*0018*/ 	.short	0x0002
        /*001a*/ 	.short	0x005a
        /*001c*/ 	.short	0x0082
	.zero		2


//--------------------- .nv.info                  --------------------------
	.section	.nv.info,"",@"SHT_CUDA_INFO"
	.align	4


	//----- nvinfo : EIATTR_REGCOUNT
	.align		4
        /*0000*/ 	.byte	0x04, 0x2f
        /*0002*/ 	.short	(.L_15 - .L_14)
	.align		4
.L_14:
        /*0004*/ 	.word	index@(_ZN7cutlass13device_kernelINS_4gemm6kernel13GemmUniversalIN4cute5tupleIJiiiiEEENS1_10collective13CollectiveMmaINS1_34MainloopSm90TmaGmmaWarpSpecializedILi2ENS5_IJNS4_1CILi2EEENSA_ILi1EEESC_EEENS1_35KernelTmaWarpSpecializedCooperativeEEENS5_IJNSA_ILi192EEENSA_ILi32EEENSA_ILi256EEEEEENS_6half_tENS5_IJlSC_lEEESK_SL_NS4_8TiledMMAINS4_8MMA_AtomIJNS4_4SM904GMMA25MMA_64x32x16_F32F16F16_SSILNSP_5MajorE0ELSR_0ELNSP_7ScaleInE1ELSS_1EEEEEENS4_6LayoutISD_NS5_IJSC_NSA_ILi0EEESW_EEEEENS5_IJNS4_10UnderscoreESZ_SZ_EEEEENS4_13SM90_TMA_LOADENS4_14ComposedLayoutINS4_7SwizzleILi3ELi4ELi3EEENS4_18smem_ptr_flag_bitsILi16EEENSV_INS5_IJNSA_ILi8EEENSA_ILi64EEEEEENS5_IJS19_SC_EEEEEEEvNS4_8identityENS4_23SM90_TMA_LOAD_MULTICASTES1D_vS1E_EENS_8epilogue10collective6detail29Sm90TmaWarpSpecializedAdapterINS1I_15DefaultEpilogueISK_SL_SL_NS1H_6thread17LinearCombinationISK_Li1EffLNS1M_9ScaleType4KindE0ELNS_15FloatRoundStyleE2ESK_EENS1_15EpilogueDefaultEEEEEvvEEEEvNT_6ParamsE)
        /*0008*/ 	.word	0x000000a8


	//----- nvinfo : EIATTR_FRAME_SIZE
	.align		4
.L_15:
        /*000c*/ 	.byte	0x04, 0x11
        /*000e*/ 	.short	(.L_17 - .L_16)
	.align		4
.L_16:
        /*0010*/ 	.word	index@(_ZN7cutlass13device_kernelINS_4gemm6kernel13GemmUniversalIN4cute5tupleIJiiiiEEENS1_10collective13CollectiveMmaINS1_34MainloopSm90TmaGmmaWarpSpecializedILi2ENS5_IJNS4_1CILi2EEENSA_ILi1EEESC_EEENS1_35KernelTmaWarpSpecializedCooperativeEEENS5_IJNSA_ILi192EEENSA_ILi32EEENSA_ILi256EEEEEENS_6half_tENS5_IJlSC_lEEESK_SL_NS4_8TiledMMAINS4_8MMA_AtomIJNS4_4SM904GMMA25MMA_64x32x16_F32F16F16_SSILNSP_5MajorE0ELSR_0ELNSP_7ScaleInE1ELSS_1EEEEEENS4_6LayoutISD_NS5_IJSC_NSA_ILi0EEESW_EEEEENS5_IJNS4_10UnderscoreESZ_SZ_EEEEENS4_13SM90_TMA_LOADENS4_14ComposedLayoutINS4_7SwizzleILi3ELi4ELi3EEENS4_18smem_ptr_flag_bitsILi16EEENSV_INS5_IJNSA_ILi8EEENSA_ILi64EEEEEENS5_IJS19_SC_EEEEEEEvNS4_8identityENS4_23SM90_TMA_LOAD_MULTICASTES1D_vS1E_EENS_8epilogue10collective6detail29Sm90TmaWarpSpecializedAdapterINS1I_15DefaultEpilogueISK_SL_SL_NS1H_6thread17LinearCombinationISK_Li1EffLNS1M_9ScaleType4KindE0ELNS_15FloatRoundStyleE2ESK_EENS1_15EpilogueDefaultEEEEEvvEEEEvNT_6ParamsE)
        /*0014*/ 	.word	0x00000000


	//----- nvinfo : EIATTR_MIN_STACK_SIZE
	.align		4
.L_17:
        /*0018*/ 	.byte	0x04, 0x12
        /*001a*/ 	.short	(.L_19 - .L_18)
	.align		4
.L_18:
        /*001c*/ 	.word	index@(_ZN7cutlass13device_kernelINS_4gemm6kernel13GemmUniversalIN4cute5tupleIJiiiiEEENS1_10collective13CollectiveMmaINS1_34MainloopSm90TmaGmmaWarpSpecializedILi2ENS5_IJNS4_1CILi2EEENSA_ILi1EEESC_EEENS1_35KernelTmaWarpSpecializedCooperativeEEENS5_IJNSA_ILi192EEENSA_ILi32EEENSA_ILi256EEEEEENS_6half_tENS5_IJlSC_lEEESK_SL_NS4_8TiledMMAINS4_8MMA_AtomIJNS4_4SM904GMMA25MMA_64x32x16_F32F16F16_SSILNSP_5MajorE0ELSR_0ELNSP_7ScaleInE1ELSS_1EEEEEENS4_6LayoutISD_NS5_IJSC_NSA_ILi0EEESW_EEEEENS5_IJNS4_10UnderscoreESZ_SZ_EEEEENS4_13SM90_TMA_LOADENS4_14ComposedLayoutINS4_7SwizzleILi3ELi4ELi3EEENS4_18smem_ptr_flag_bitsILi16EEENSV_INS5_IJNSA_ILi8EEENSA_ILi64EEEEEENS5_IJS19_SC_EEEEEEEvNS4_8identityENS4_23SM90_TMA_LOAD_MULTICASTES1D_vS1E_EENS_8epilogue10collective6detail29Sm90TmaWarpSpecializedAdapterINS1I_15DefaultEpilogueISK_SL_SL_NS1H_6thread17LinearCombinationISK_Li1EffLNS1M_9ScaleType4KindE0ELNS_15FloatRoundStyleE2ESK_EENS1_15EpilogueDefaultEEEEEvvEEEEvNT_6ParamsE)
        /*0020*/ 	.word	0x00000000
.L_19:


//--------------------- .nv.compat                --------------------------
	.section	.nv.compat,"",@"SHT_CUDA_COMPAT_INFO"
	.align	4
        /*0000*/ 	.byte	0x02, 0x09, 0x01, 0x00, 0x02, 0x02, 0x04, 0x00, 0x02, 0x05, 0x05, 0x00, 0x03, 0x07, 0x01, 0x01
        /*0010*/ 	.byte	0x02, 0x03, 0x01, 0x00, 0x02, 0x06, 0x01, 0x00, 0x04, 0x0b, 0x08, 0x00, 0x00, 0x00, 0x00, 0x00
        /*0020*/ 	.byte	0x00, 0x00, 0x00, 0x00


//--------------------- .nv.info._ZN7cutlass13device_kernelINS_4gemm6kernel13GemmUniversalIN4cute5tupleIJiiiiEEENS1_10collective13CollectiveMmaINS1_34MainloopSm90TmaGmmaWarpSpecializedILi2ENS5_IJNS4_1CILi2EEENSA_ILi1EEESC_EEENS1_35KernelTmaWarpSpecializedCooperativeEEENS5_IJNSA_ILi192EEENSA_ILi32EEENSA_ILi256EEEEEENS_6half_tENS5_IJlSC_lEEESK_SL_NS4_8TiledMMAINS4_8MMA_AtomIJNS4_4SM904GMMA25MMA_64x32x16_F32F16F16_SSILNSP_5MajorE0ELSR_0ELNSP_7ScaleInE1ELSS_1EEEEEENS4_6LayoutISD_NS5_IJSC_NSA_ILi0EEESW_EEEEENS5_IJNS4_10UnderscoreESZ_SZ_EEEEENS4_13SM90_TMA_LOADENS4_14ComposedLayoutINS4_7SwizzleILi3ELi4ELi3EEENS4_18smem_ptr_flag_bitsILi16EEENSV_INS5_IJNSA_ILi8EEENSA_ILi64EEEEEENS5_IJS19_SC_EEEEEEEvNS4_8identityENS4_23SM90_TMA_LOAD_MULTICASTES1D_vS1E_EENS_8epilogue10collective6detail29Sm90TmaWarpSpecializedAdapterINS1I_15DefaultEpilogueISK_SL_SL_NS1H_6thread17LinearCombinationISK_Li1EffLNS1M_9ScaleType4KindE0ELNS_15FloatRoundStyleE2ESK_EENS1_15EpilogueDefaultEEEEEvvEEEEvNT_6ParamsE --------------------------
	.section	.nv.info._ZN7cutlass13device_kernelINS_4gemm6kernel13GemmUniversalIN4cute5tupleIJiiiiEEENS1_10collective13CollectiveMmaINS1_34MainloopSm90TmaGmmaWarpSpecializedILi2ENS5_IJNS4_1CILi2EEENSA_ILi1EEESC_EEENS1_35KernelTmaWarpSpecializedCooperativeEEENS5_IJNSA_ILi192EEENSA_ILi32EEENSA_ILi256EEEEEENS_6half_tENS5_IJlSC_lEEESK_SL_NS4_8TiledMMAINS4_8MMA_AtomIJNS4_4SM904GMMA25MMA_64x32x16_F32F16F16_SSILNSP_5MajorE0ELSR_0ELNSP_7ScaleInE1ELSS_1EEEEEENS4_6LayoutISD_NS5_IJSC_NSA_ILi0EEESW_EEEEENS5_IJNS4_10UnderscoreESZ_SZ_EEEEENS4_13SM90_TMA_LOADENS4_14ComposedLayoutINS4_7SwizzleILi3ELi4ELi3EEENS4_18smem_ptr_flag_bitsILi16EEENSV_INS5_IJNSA_ILi8EEENSA_ILi64EEEEEENS5_IJS19_SC_EEEEEEEvNS4_8identityENS4_23SM90_TMA_LOAD_MULTICASTES1D_vS1E_EENS_8epilogue10collective6detail29Sm90TmaWarpSpecializedAdapterINS1I_15DefaultEpilogueISK_SL_SL_NS1H_6thread17LinearCombinationISK_Li1EffLNS1M_9ScaleType4KindE0ELNS_15FloatRoundStyleE2ESK_EENS1_15EpilogueDefaultEEEEEvvEEEEvNT_6ParamsE,"",@"SHT_CUDA_INFO"
	.sectionflags	@""
	.align	4


	//----- nvinfo : EIATTR_CUDA_API_VERSION
	.align		4
        /*0000*/ 	.byte	0x04, 0x37
        /*0002*/ 	.short	(.L_21 - .L_20)
.L_20:
        /*0004*/ 	.word	0x00000082


	//----- nvinfo : EIATTR_KPARAM_INFO
	.align		4
.L_21:
        /*0008*/ 	.byte	0x04, 0x17
        /*000a*/ 	.short	(.L_23 - .L_22)
.L_22:
        /*000c*/ 	.word	0x00000000
        /*0010*/ 	.short	0x0000
        /*0012*/ 	.short	0x0070
        /*0014*/ 	.byte	0x00, 0xf0, 0x01, 0x10


	//----- nvinfo : EIATTR_SPARSE_MMA_MASK
	.align		4
.L_23:
        /*0018*/ 	.byte	0x03, 0x50
        /*001a*/ 	.short	0x0000


	//----- nvinfo : EIATTR_MAXREG_COUNT
	.align		4
        /*001c*/ 	.byte	0x03, 0x1b
        /*001e*/ 	.short	0x00a8


	//----- nvinfo : EIATTR_NUM_BARRIERS
	.align		4
        /*0020*/ 	.byte	0x02, 0x4c
        /*0022*/ 	.byte	0x01
	.zero		1


	//----- nvinfo : EIATTR_EXTERNS
	.align		4
        /*0024*/ 	.byte	0x04, 0x0f
        /*0026*/ 	.short	(.L_25 - .L_24)


	//   ....[0]....
	.align		4
.L_24:
        /*0028*/ 	.word	index@(__assertfail)


	//----- nvinfo : EIATTR_MERCURY_ISA_VERSION
	.align		4
.L_25:
        /*002c*/ 	.byte	0x03, 0x5f
        /*002e*/ 	.short	0x0101


	//----- nvinfo : EIATTR_INT_WARP_WIDE_INSTR_OFFSETS
	.align		4
        /*0030*/ 	.byte	0x04, 0x31
        /*0032*/ 	.short	(.L_27 - .L_26)


	//   ....[0]....
.L_26:
        /*0034*/ 	.word	0x00000450


	//   ....[1]....
        /*0038*/ 	.word	0x00000570


	//   ....[2]....
        /*003c*/ 	.word	0x00000670


	//   ....[3]....
        /*0040*/ 	.word	0x000035a0


	//----- nvinfo : EIATTR_COOP_GROUP_MASK_REGIDS
	.align		4
.L_27:
        /*0044*/ 	.byte	0x04, 0x29
        /*0046*/ 	.short	(.L_29 - .L_28)


	//   ....[0]....
.L_28:
        /*0048*/ 	.word	0xffffffff


	//   ....[1]....
        /*004c*/ 	.word	0xffffffff


	//   ....[2]....
        /*0050*/ 	.word	0xffffffff


	//   ....[3]....
        /*0054*/ 	.word	0xffffffff


	//   ....[4]....
        /*0058*/ 	.word	0xffffffff


	//   ....[5]....
        /*005c*/ 	.word	0xffffffff


	//----- nvinfo : EIATTR_COOP_GROUP_INSTR_OFFSETS
	.align		4
.L_29:
        /*0060*/ 	.byte	0x04, 0x28
        /*0062*/ 	.short	(.L_31 - .L_30)


	//   ....[0]....
.L_30:
        /*0064*/ 	.word	0x00000060


	//   ....[1]....
        /*0068*/ 	.word	0x00000070


	//   ....[2]....
        /*006c*/ 	.word	0x00000130


	//   ....[3]....
        /*0070*/ 	.word	0x00000290


	//   ....[4]....
        /*0074*/ 	.word	0x000007c0


	//   ....[5]....
        /*0078*/ 	.word	0x00001490


	//----- nvinfo : EIATTR_REG_RECONFIG
	.align		4
.L_31:
        /*007c*/ 	.byte	0x01, 0x54
	.zero		2


	//----- nvinfo : EIATTR_SYSCALL_OFFSETS
	.align		4
        /*0080*/ 	.byte	0x04, 0x46
        /*0082*/ 	.short	(.L_33 - .L_32)


	//   ....[0]....
.L_32:
        /*0084*/ 	.word	0x00001680


	//----- nvinfo : EIATTR_MBARRIER_INSTR_OFFSETS
	.align		4
.L_33:
        /*0088*/ 	.byte	0x04, 0x39
        /*008a*/ 	.short	(.L_35 - .L_34)


	//   ....[0]....
.L_34:
        /*008c*/ 	.word	0x00000230
        /*0090*/ 	.word	0x000000ff
        /*0094*/ 	.word	0x00000000
        /*0098*/ 	.short	0x0100
        /*009a*/ 	.byte	0x08
	.zero		1


	//   ....[1]....
        /*009c*/ 	.word	0x00000240
        /*00a0*/ 	.word	0x000000ff
        /*00a4*/ 	.word	0x00000010
        /*00a8*/ 	.short	0x0100
        /*00aa*/ 	.byte	0x08
	.zero		1


	//   ....[2]....
        /*00ac*/ 	.word	0x00000250
        /*00b0*/ 	.word	0x000000ff
        /*00b4*/ 	.word	0x00000008
        /*00b8*/ 	.short	0x0100
        /*00ba*/ 	.byte	0x08
	.zero		1


	//   ....[3]....
        /*00bc*/ 	.word	0x00000260
        /*00c0*/ 	.word	0x000000ff
        /*00c4*/ 	.word	0x00000018
        /*00c8*/ 	.short	0x0100
        /*00ca*/ 	.byte	0x08
	.zero		1


	//   ....[4]....
        /*00cc*/ 	.word	0x000006f0
        /*00d0*/ 	.word	0x000000ff
        /*00d4*/ 	.word	0x00000030
        /*00d8*/ 	.short	0x0100
        /*00da*/ 	.byte	0x06
	.zero		1


	//   ....[5]....
        /*00dc*/ 	.word	0x00000770
        /*00e0*/ 	.word	0x000000ff
        /*00e4*/ 	.word	0x00000038
        /*00e8*/ 	.short	0x0100
        /*00ea*/ 	.byte	0x06
	.zero		1


	//   ....[6]....
        /*00ec*/ 	.word	0x00001740
        /*00f0*/ 	.word	0x00000003
        /*00f4*/ 	.word	0x00000000
        /*00f8*/ 	.short	0x010a
        /*00fa*/ 	.byte	0x3f
	.zero		1


	//   ....[7]....
        /*00fc*/ 	.word	0x000017a0
        /*0100*/ 	.word	0x00000003
        /*0104*/ 	.word	0x00000000
        /*0108*/ 	.short	0x010a
        /*010a*/ 	.byte	0x3f
	.zero		1


	//   ....[8]....
        /*010c*/ 	.word	0x00002670
        /*0110*/ 	.word	0x00000005
        /*0114*/ 	.word	0x00000000
        /*0118*/ 	.short	0x010a
        /*011a*/ 	.byte	0x3f
	.zero		1


	//   ....[9]....
        /*011c*/ 	.word	0x000026b0
        /*0120*/ 	.word	0x00000005
        /*0124*/ 	.word	0x00000000
        /*0128*/ 	.short	0x010a
        /*012a*/ 	.byte	0x3f
	.zero		1


	//   ....[10]....
        /*012c*/ 	.word	0x00003450
        /*0130*/ 	.word	0x00000004
        /*0134*/ 	.word	0x00000000
        /*0138*/ 	.short	0x0101
        /*013a*/ 	.byte	0x3f
	.zero		1


	//   ....[11]....
        /*013c*/ 	.word	0x00003610
        /*0140*/ 	.word	0x00000000
        /*0144*/ 	.word	0x00000000
        /*0148*/ 	.short	0x0101
        /*014a*/ 	.byte	0x3f
	.zero		1


	//   ....[12]....
        /*014c*/ 	.word	0x00006ba0
        /*0150*/ 	.word	0x00000017
        /*0154*/ 	.word	0x00000010
        /*0158*/ 	.short	0x010a
        /*015a*/ 	.byte	0x3f
	.zero		1


	//   ....[13]....
        /*015c*/ 	.word	0x00007180
        /*0160*/ 	.word	0x00000005
        /*0164*/ 	.word	0x00000038
        /*0168*/ 	.short	0x0101
        /*016a*/ 	.byte	0x3f
	.zero		1


	//   ....[14]....
        /*016c*/ 	.word	0x000078a0
        /*0170*/ 	.word	0x00000007
        /*0174*/ 	.word	0x00000000
        /*0178*/ 	.short	0x010a
        /*017a*/ 	.byte	0x3f
	.zero		1


	//   ....[15]....
        /*017c*/ 	.word	0x00007920
        /*0180*/ 	.word	0x00000005
        /*0184*/ 	.word	0x00000000
        /*0188*/ 	.short	0x010a
        /*018a*/ 	.byte	0x3f
	.zero		1


	//   ....[16]....
        /*018c*/ 	.word	0x00007980
        /*0190*/ 	.word	0x00000003
        /*0194*/ 	.word	0x00000000
        /*0198*/ 	.short	0x010a
        /*019a*/ 	.byte	0x3f
	.zero		1


	//   ....[17]....
        /*019c*/ 	.word	0x000079d0
        /*01a0*/ 	.word	0x00000005
        /*01a4*/ 	.word	0x00000000
        /*01a8*/ 	.short	0x010a
        /*01aa*/ 	.byte	0x3f
	.zero		1


	//   ....[18]....
        /*01ac*/ 	.word	0x00007aa0
        /*01b0*/ 	.word	0x00000017
        /*01b4*/ 	.word	0x00000010
        /*01b8*/ 	.short	0x010a
        /*01ba*/ 	.byte	0x3f
	.zero		1


	//   ....[19]....
        /*01bc*/ 	.word	0x00007b70
        /*01c0*/ 	.word	0x00000007
        /*01c4*/ 	.word	0x00000000
        /*01c8*/ 	.short	0x010a
        /*01ca*/ 	.byte	0x3f
	.zero		1


	//----- nvinfo : EIATTR_NUM_MBARRIERS
	.align		4
.L_35:
        /*01cc*/ 	.byte	0x03, 0x38
        /*01ce*/ 	.short	0x0006


	//----- nvinfo : EIATTR_EXIT_INSTR_OFFSETS
	.align		4
        /*01d0*/ 	.byte	0x04, 0x1c
        /*01d2*/ 	.short	(.L_37 - .L_36)


	//   ....[0]....
.L_36:
        /*01d4*/ 	.word	0x00000990


	//   ....[1]....
        /*01d8*/ 	.word	0x000011b0


	//   ....[2]....
        /*01dc*/ 	.word	0x00006320


	//   ....[3]....
        /*01e0*/ 	.word	0x00006880


	//   ....[4]....
        /*01e4*/ 	.word	0x00007970


	//----- nvinfo : EIATTR_MAX_THREADS
	.align		4
.L_37:
        /*01e8*/ 	.byte	0x04, 0x05
        /*01ea*/ 	.short	(.L_39 - .L_38)
.L_38:
        /*01ec*/ 	.word	0x00000180
        /*01f0*/ 	.word	0x00000001
        /*01f4*/ 	.word	0x00000001


	//----- nvinfo : EIATTR_CRS_STACK_SIZE
	.align		4
.L_39:
        /*01f8*/ 	.byte	0x04, 0x1e
        /*01fa*/ 	.short	(.L_41 - .L_40)
.L_40:
        /*01fc*/ 	.word	0x00000000


	//----- nvinfo : EIATTR_CBANK_PARAM_SIZE
	.align		4
.L_41:
        /*0200*/ 	.byte	0x03, 0x19
        /*0202*/ 	.short	0x0470


	//----- nvinfo : EIATTR_PARAM_CBANK
	.align		4
        /*0204*/ 	.byte	0x04, 0x0a
        /*0206*/ 	.short	(.L_43 - .L_42)
	.align		4
.L_42:
        /*0208*/ 	.word	index@(.nv.constant0._ZN7cutlass13device_kernelINS_4gemm6kernel13GemmUniversalIN4cute5tupleIJiiiiEEENS1_10collective13CollectiveMmaINS1_34MainloopSm90TmaGmmaWarpSpecializedILi2ENS5_IJNS4_1CILi2EEENSA_ILi1EEESC_EEENS1_35KernelTmaWarpSpecializedCooperativeEEENS5_IJNSA_ILi192EEENSA_ILi32EEENSA_ILi256EEEEEENS_6half_tENS5_IJlSC_lEEESK_SL_NS4_8TiledMMAINS4_8MMA_AtomIJNS4_4SM904GMMA25MMA_64x32x16_F32F16F16_SSILNSP_5MajorE0ELSR_0ELNSP_7ScaleInE1ELSS_1EEEEEENS4_6LayoutISD_NS5_IJSC_NSA_ILi0EEESW_EEEEENS5_IJNS4_10UnderscoreESZ_SZ_EEEEENS4_13SM90_TMA_LOADENS4_14ComposedLayoutINS4_7SwizzleILi3ELi4ELi3EEENS4_18smem_ptr_flag_bitsILi16EEENSV_INS5_IJNSA_ILi8EEENSA_ILi64EEEEEENS5_IJS19_SC_EEEEEEEvNS4_8identityENS4_23SM90_TMA_LOAD_MULTICASTES1D_vS1E_EENS_8epilogue10collective6detail29Sm90TmaWarpSpecializedAdapterINS1I_15DefaultEpilogueISK_SL_SL_NS1H_6thread17LinearCombinationISK_Li1EffLNS1M_9ScaleType4KindE0ELNS_15FloatRoundStyleE2ESK_EENS1_15EpilogueDefaultEEEEEvvEEEEvNT_6ParamsE)
        /*020c*/ 	.short	0x0210
        /*020e*/ 	.short	0x0470


	//----- nvinfo : EIATTR_SW_WAR
	.align		4
.L_43:
        /*0210*/ 	.byte	0x04, 0x36
        /*0212*/ 	.short	(.L_45 - .L_44)
.L_44:
        /*0214*/ 	.word	0x00000008
.L_45:


//--------------------- .nv.callgraph             --------------------------
	.section	.nv.callgraph,"",@"SHT_CUDA_CALLGRAPH"
	.align	4
	.sectionentsize	8
	.align		4
        /*0000*/ 	.word	0x00000000
	.align		4
        /*0004*/ 	.word	0xffffffff
	.align		4
        /*0008*/ 	.word	index@(_ZN7cutlass13device_kernelINS_4gemm6kernel13GemmUniversalIN4cute5tupleIJiiiiEEENS1_10collective13CollectiveMmaINS1_34MainloopSm90TmaGmmaWarpSpecializedILi2ENS5_IJNS4_1CILi2EEENSA_ILi1EEESC_EEENS1_35KernelTmaWarpSpecializedCooperativeEEENS5_IJNSA_ILi192EEENSA_ILi32EEENSA_ILi256EEEEEENS_6half_tENS5_IJlSC_lEEESK_SL_NS4_8TiledMMAINS4_8MMA_AtomIJNS4_4SM904GMMA25MMA_64x32x16_F32F16F16_SSILNSP_5MajorE0ELSR_0ELNSP_7ScaleInE1ELSS_1EEEEEENS4_6LayoutISD_NS5_IJSC_NSA_ILi0EEESW_EEEEENS5_IJNS4_10UnderscoreESZ_SZ_EEEEENS4_13SM90_TMA_LOADENS4_14ComposedLayoutINS4_7SwizzleILi3ELi4ELi3EEENS4_18smem_ptr_flag_bitsILi16EEENSV_INS5_IJNSA_ILi8EEENSA_ILi64EEEEEENS5_IJS19_SC_EEEEEEEvNS4_8identityENS4_23SM90_TMA_LOAD_MULTICASTES1D_vS1E_EENS_8epilogue10collective6detail29Sm90TmaWarpSpecializedAdapterINS1I_15DefaultEpilogueISK_SL_SL_NS1H_6thread17LinearCombinationISK_Li1EffLNS1M_9ScaleType4KindE0ELNS_15FloatRoundStyleE2ESK_EENS1_15EpilogueDefaultEEEEEvvEEEEvNT_6ParamsE)
	.align		4
        /*000c*/ 	.word	index@(__assertfail)
	.align		4
        /*0010*/ 	.word	0x00000000
	.align		4
        /*0014*/ 	.word	0xfffffffe
	.align		4
        /*0018*/ 	.word	0x00000000
	.align		4
        /*001c*/ 	.word	0xfffffffd
	.align		4
        /*0020*/ 	.word	0x00000000
	.align		4
        /*0024*/ 	.word	0xfffffffc


//--------------------- .nv.constant4             --------------------------
	.section	.nv.constant4,"a",@progbits
	.align	8
	.align		8
.nv.constant4:
        /*0000*/ 	.dword	__assertfail
	.align		8
        /*0008*/ 	.dword	__unnamed_1
	.align		8
        /*0010*/ 	.dword	_ZN39_INTERNAL_9e4e3cd0_4_k_cu_d1cd93ba_92904cuda3std3__45__cpo5beginE
	.align		8
        /*0018*/ 	.dword	_ZN39_INTERNAL_9e4e3cd0_4_k_cu_d1cd93ba_92904cuda3std3__45__cpo3endE
	.align		8
        /*0020*/ 	.dword	_ZN39_INTERNAL_9e4e3cd0_4_k_cu_d1cd93ba_92904cuda3std3__45__cpo6cbeginE
	.align		8
        /*0028*/ 	.dword	_ZN39_INTERNAL_9e4e3cd0_4_k_cu_d1cd93ba_92904cuda3std3__45__cpo4cendE
	.align		8
        /*0030*/ 	.dword	_ZN39_INTERNAL_9e4e3cd0_4_k_cu_d1cd93ba_92904cuda3std3__441_GLOBAL__N__9e4e3cd0_4_k_cu_d1cd93ba_92906ignoreE
	.align		8
        /*0038*/ 	.dword	_ZN39_INTERNAL_9e4e3cd0_4_k_cu_d1cd93ba_92904cuda3std3__419piecewise_constructE
	.align		8
        /*0040*/ 	.dword	_ZN39_INTERNAL_9e4e3cd0_4_k_cu_d1cd93ba_92904cuda3std3__48in_placeE
	.align		8
        /*0048*/ 	.dword	_ZN39_INTERNAL_9e4e3cd0_4_k_cu_d1cd93ba_92904cuda3std6ranges3__45__cpo4swapE
	.align		8
        /*0050*/ 	.dword	_ZN39_INTERNAL_9e4e3cd0_4_k_cu_d1cd93ba_92904cuda3std6ranges3__45__cpo9iter_moveE
	.align		8
        /*0058*/ 	.dword	_ZN39_INTERNAL_9e4e3cd0_4_k_cu_d1cd93ba_92904cute7productE
	.align		8
        /*0060*/ 	.dword	_ZN39_INTERNAL_9e4e3cd0_4_k_cu_d1cd93ba_92904cute1_E
	.align		8
        /*0068*/ 	.dword	$str$22
	.align		8
        /*0070*/ 	.dword	$str$23


//--------------------- .text._ZN7cutlass13device_kernelINS_4gemm6kernel13GemmUniversalIN4cute5tupleIJiiiiEEENS1_10collective13CollectiveMmaINS1_34MainloopSm90TmaGmmaWarpSpecializedILi2ENS5_IJNS4_1CILi2EEENSA_ILi1EEESC_EEENS1_35KernelTmaWarpSpecializedCooperativeEEENS5_IJNSA_ILi192EEENSA_ILi32EEENSA_ILi256EEEEEENS_6half_tENS5_IJlSC_lEEESK_SL_NS4_8TiledMMAINS4_8MMA_AtomIJNS4_4SM904GMMA25MMA_64x32x16_F32F16F16_SSILNSP_5MajorE0ELSR_0ELNSP_7ScaleInE1ELSS_1EEEEEENS4_6LayoutISD_NS5_IJSC_NSA_ILi0EEESW_EEEEENS5_IJNS4_10UnderscoreESZ_SZ_EEEEENS4_13SM90_TMA_LOADENS4_14ComposedLayoutINS4_7SwizzleILi3ELi4ELi3EEENS4_18smem_ptr_flag_bitsILi16EEENSV_INS5_IJNSA_ILi8EEENSA_ILi64EEEEEENS5_IJS19_SC_EEEEEEEvNS4_8identityENS4_23SM90_TMA_LOAD_MULTICASTES1D_vS1E_EENS_8epilogue10collective6detail29Sm90TmaWarpSpecializedAdapterINS1I_15DefaultEpilogueISK_SL_SL_NS1H_6thread17LinearCombinationISK_Li1EffLNS1M_9ScaleType4KindE0ELNS_15FloatRoundStyleE2ESK_EENS1_15EpilogueDefaultEEEEEvvEEEEvNT_6ParamsE --------------------------
	.section	.text._ZN7cutlass13device_kernelINS_4gemm6kernel13GemmUniversalIN4cute5tupleIJiiiiEEENS1_10collective13CollectiveMmaINS1_34MainloopSm90TmaGmmaWarpSpecializedILi2ENS5_IJNS4_1CILi2EEENSA_ILi1EEESC_EEENS1_35KernelTmaWarpSpecializedCooperativeEEENS5_IJNSA_ILi192EEENSA_ILi32EEENSA_ILi256EEEEEENS_6half_tENS5_IJlSC_lEEESK_SL_NS4_8TiledMMAINS4_8MMA_AtomIJNS4_4SM904GMMA25MMA_64x32x16_F32F16F16_SSILNSP_5MajorE0ELSR_0ELNSP_7ScaleInE1ELSS_1EEEEEENS4_6LayoutISD_NS5_IJSC_NSA_ILi0EEESW_EEEEENS5_IJNS4_10UnderscoreESZ_SZ_EEEEENS4_13SM90_TMA_LOADENS4_14ComposedLayoutINS4_7SwizzleILi3ELi4ELi3EEENS4_18smem_ptr_flag_bitsILi16EEENSV_INS5_IJNSA_ILi8EEENSA_ILi64EEEEEENS5_IJS19_SC_EEEEEEEvNS4_8identityENS4_23SM90_TMA_LOAD_MULTICASTES1D_vS1E_EENS_8epilogue10collective6detail29Sm90TmaWarpSpecializedAdapterINS1I_15DefaultEpilogueISK_SL_SL_NS1H_6thread17LinearCombinationISK_Li1EffLNS1M_9ScaleType4KindE0ELNS_15FloatRoundStyleE2ESK_EENS1_15EpilogueDefaultEEEEEvvEEEEvNT_6ParamsE,"ax",@progbits
	.align	128
.text._ZN7cutlass13device_kernelINS_4gemm6kernel13GemmUniversalIN4cute5tupleIJiiiiEEENS1_10collective13CollectiveMmaINS1_34MainloopSm90TmaGmmaWarpSpecializedILi2ENS5_IJNS4_1CILi2EEENSA_ILi1EEESC_EEENS1_35KernelTmaWarpSpecializedCooperativeEEENS5_IJNSA_ILi192EEENSA_ILi32EEENSA_ILi256EEEEEENS_6half_tENS5_IJlSC_lEEESK_SL_NS4_8TiledMMAINS4_8MMA_AtomIJNS4_4SM904GMMA25MMA_64x32x16_F32F16F16_SSILNSP_5MajorE0ELSR_0ELNSP_7ScaleInE1ELSS_1EEEEEENS4_6LayoutISD_NS5_IJSC_NSA_ILi0EEESW_EEEEENS5_IJNS4_10UnderscoreESZ_SZ_EEEEENS4_13SM90_TMA_LOADENS4_14ComposedLayoutINS4_7SwizzleILi3ELi4ELi3EEENS4_18smem_ptr_flag_bitsILi16EEENSV_INS5_IJNSA_ILi8EEENSA_ILi64EEEEEENS5_IJS19_SC_EEEEEEEvNS4_8identityENS4_23SM90_TMA_LOAD_MULTICASTES1D_vS1E_EENS_8epilogue10collective6detail29Sm90TmaWarpSpecializedAdapterINS1I_15DefaultEpilogueISK_SL_SL_NS1H_6thread17LinearCombinationISK_Li1EffLNS1M_9ScaleType4KindE0ELNS_15FloatRoundStyleE2ESK_EENS1_15EpilogueDefaultEEEEEvvEEEEvNT_6ParamsE:
        .type           _ZN7cutlass13device_kernelINS_4gemm6kernel13GemmUniversalIN4cute5tupleIJiiiiEEENS1_10collective13CollectiveMmaINS1_34MainloopSm90TmaGmmaWarpSpecializedILi2ENS5_IJNS4_1CILi2EEENSA_ILi1EEESC_EEENS1_35KernelTmaWarpSpecializedCooperativeEEENS5_IJNSA_ILi192EEENSA_ILi32EEENSA_ILi256EEEEEENS_6half_tENS5_IJlSC_lEEESK_SL_NS4_8TiledMMAINS4_8MMA_AtomIJNS4_4SM904GMMA25MMA_64x32x16_F32F16F16_SSILNSP_5MajorE0ELSR_0ELNSP_7ScaleInE1ELSS_1EEEEEENS4_6LayoutISD_NS5_IJSC_NSA_ILi0EEESW_EEEEENS5_IJNS4_10UnderscoreESZ_SZ_EEEEENS4_13SM90_TMA_LOADENS4_14ComposedLayoutINS4_7SwizzleILi3ELi4ELi3EEENS4_18smem_ptr_flag_bitsILi16EEENSV_INS5_IJNSA_ILi8EEENSA_ILi64EEEEEENS5_IJS19_SC_EEEEEEEvNS4_8identityENS4_23SM90_TMA_LOAD_MULTICASTES1D_vS1E_EENS_8epilogue10collective6detail29Sm90TmaWarpSpecializedAdapterINS1I_15DefaultEpilogueISK_SL_SL_NS1H_6thread17LinearCombinationISK_Li1EffLNS1M_9ScaleType4KindE0ELNS_15FloatRoundStyleE2ESK_EENS1_15EpilogueDefaultEEEEEvvEEEEvNT_6ParamsE,@function
        .size           _ZN7cutlass13device_kernelINS_4gemm6kernel13GemmUniversalIN4cute5tupleIJiiiiEEENS1_10collective13CollectiveMmaINS1_34MainloopSm90TmaGmmaWarpSpecializedILi2ENS5_IJNS4_1CILi2EEENSA_ILi1EEESC_EEENS1_35KernelTmaWarpSpecializedCooperativeEEENS5_IJNSA_ILi192EEENSA_ILi32EEENSA_ILi256EEEEEENS_6half_tENS5_IJlSC_lEEESK_SL_NS4_8TiledMMAINS4_8MMA_AtomIJNS4_4SM904GMMA25MMA_64x32x16_F32F16F16_SSILNSP_5MajorE0ELSR_0ELNSP_7ScaleInE1ELSS_1EEEEEENS4_6LayoutISD_NS5_IJSC_NSA_ILi0EEESW_EEEEENS5_IJNS4_10UnderscoreESZ_SZ_EEEEENS4_13SM90_TMA_LOADENS4_14ComposedLayoutINS4_7SwizzleILi3ELi4ELi3EEENS4_18smem_ptr_flag_bitsILi16EEENSV_INS5_IJNSA_ILi8EEENSA_ILi64EEEEEENS5_IJS19_SC_EEEEEEEvNS4_8identityENS4_23SM90_TMA_LOAD_MULTICASTES1D_vS1E_EENS_8epilogue10collective6detail29Sm90TmaWarpSpecializedAdapterINS1I_15DefaultEpilogueISK_SL_SL_NS1H_6thread17LinearCombinationISK_Li1EffLNS1M_9ScaleType4KindE0ELNS_15FloatRoundStyleE2ESK_EENS1_15EpilogueDefaultEEEEEvvEEEEvNT_6ParamsE,(.L_x_129 - _ZN7cutlass13device_kernelINS_4gemm6kernel13GemmUniversalIN4cute5tupleIJiiiiEEENS1_10collective13CollectiveMmaINS1_34MainloopSm90TmaGmmaWarpSpecializedILi2ENS5_IJNS4_1CILi2EEENSA_ILi1EEESC_EEENS1_35KernelTmaWarpSpecializedCooperativeEEENS5_IJNSA_ILi192EEENSA_ILi32EEENSA_ILi256EEEEEENS_6half_tENS5_IJlSC_lEEESK_SL_NS4_8TiledMMAINS4_8MMA_AtomIJNS4_4SM904GMMA25MMA_64x32x16_F32F16F16_SSILNSP_5MajorE0ELSR_0ELNSP_7ScaleInE1ELSS_1EEEEEENS4_6LayoutISD_NS5_IJSC_NSA_ILi0EEESW_EEEEENS5_IJNS4_10UnderscoreESZ_SZ_EEEEENS4_13SM90_TMA_LOADENS4_14ComposedLayoutINS4_7SwizzleILi3ELi4ELi3EEENS4_18smem_ptr_flag_bitsILi16EEENSV_INS5_IJNSA_ILi8EEENSA_ILi64EEEEEENS5_IJS19_SC_EEEEEEEvNS4_8identityENS4_23SM90_TMA_LOAD_MULTICASTES1D_vS1E_EENS_8epilogue10collective6detail29Sm90TmaWarpSpecializedAdapterINS1I_15DefaultEpilogueISK_SL_SL_NS1H_6thread17LinearCombinationISK_Li1EffLNS1M_9ScaleType4KindE0ELNS_15FloatRoundStyleE2ESK_EENS1_15EpilogueDefaultEEEEEvvEEEEvNT_6ParamsE)
        .other          _ZN7cutlass13device_kernelINS_4gemm6kernel13GemmUniversalIN4cute5tupleIJiiiiEEENS1_10collective13CollectiveMmaINS1_34MainloopSm90TmaGmmaWarpSpecializedILi2ENS5_IJNS4_1CILi2EEENSA_ILi1EEESC_EEENS1_35KernelTmaWarpSpecializedCooperativeEEENS5_IJNSA_ILi192EEENSA_ILi32EEENSA_ILi256EEEEEENS_6half_tENS5_IJlSC_lEEESK_SL_NS4_8TiledMMAINS4_8MMA_AtomIJNS4_4SM904GMMA25MMA_64x32x16_F32F16F16_SSILNSP_5MajorE0ELSR_0ELNSP_7ScaleInE1ELSS_1EEEEEENS4_6LayoutISD_NS5_IJSC_NSA_ILi0EEESW_EEEEENS5_IJNS4_10UnderscoreESZ_SZ_EEEEENS4_13SM90_TMA_LOADENS4_14ComposedLayoutINS4_7SwizzleILi3ELi4ELi3EEENS4_18smem_ptr_flag_bitsILi16EEENSV_INS5_IJNSA_ILi8EEENSA_ILi64EEEEEENS5_IJS19_SC_EEEEEEEvNS4_8identityENS4_23SM90_TMA_LOAD_MULTICASTES1D_vS1E_EENS_8epilogue10collective6detail29Sm90TmaWarpSpecializedAdapterINS1I_15DefaultEpilogueISK_SL_SL_NS1H_6thread17LinearCombinationISK_Li1EffLNS1M_9ScaleType4KindE0ELNS_15FloatRoundStyleE2ESK_EENS1_15EpilogueDefaultEEEEEvvEEEEvNT_6ParamsE,@"STO_CUDA_ENTRY STV_DEFAULT"
_ZN7cutlass13device_kernelINS_4gemm6kernel13GemmUniversalIN4cute5tupleIJiiiiEEENS1_10collective13CollectiveMmaINS1_34MainloopSm90TmaGmmaWarpSpecializedILi2ENS5_IJNS4_1CILi2EEENSA_ILi1EEESC_EEENS1_35KernelTmaWarpSpecializedCooperativeEEENS5_IJNSA_ILi192EEENSA_ILi32EEENSA_ILi256EEEEEENS_6half_tENS5_IJlSC_lEEESK_SL_NS4_8TiledMMAINS4_8MMA_AtomIJNS4_4SM904GMMA25MMA_64x32x16_F32F16F16_SSILNSP_5MajorE0ELSR_0ELNSP_7ScaleInE1ELSS_1EEEEEENS4_6LayoutISD_NS5_IJSC_NSA_ILi0EEESW_EEEEENS5_IJNS4_10UnderscoreESZ_SZ_EEEEENS4_13SM90_TMA_LOADENS4_14ComposedLayoutINS4_7SwizzleILi3ELi4ELi3EEENS4_18smem_ptr_flag_bitsILi16EEENSV_INS5_IJNSA_ILi8EEENSA_ILi64EEEEEENS5_IJS19_SC_EEEEEEEvNS4_8identityENS4_23SM90_TMA_LOAD_MULTICASTES1D_vS1E_EENS_8epilogue10collective6detail29Sm90TmaWarpSpecializedAdapterINS1I_15DefaultEpilogueISK_SL_SL_NS1H_6thread17LinearCombinationISK_Li1EffLNS1M_9ScaleType4KindE0ELNS_15FloatRoundStyleE2ESK_EENS1_15EpilogueDefaultEEEEEvvEEEEvNT_6ParamsE:
[----:B------:R-:W0:Y:S01]  /*0000*/  LDC R1, c[0x0][0x28] ;  /* 0x00000a00ff017b82 */ /* 0x000e220000000800 */
[----:B------:R-:W1:Y:S01]  /*0010*/  S2R R64, SR_TID.X ;  /* 0x0000000000407919 */ /* 0x000e620000002100 */
[----:B------:R-:W-:Y:S01]  /*0020*/  ELECT P0, URZ, PT ;  /* 0x00000000003f782f */ /* 0x000fe20003800000 */
[----:B------:R-:W-:Y:S01]  /*0030*/  BSSY B0, `(.L_x_0) ;  /* 0x000000f000007945 */ /* 0x000fe20003800000 */
[--C-:B-1----:R-:W-:Y:S02]  /*0040*/  SHF.R.U32.HI R0, RZ, 0x5, R64.reuse ;  /* 0x00000005ff007819 */ /* 0x102fe40000011640 */
[----:B------:R-:W-:-:S03]  /*0050*/  SHF.R.U32.HI R6, RZ, 0x7, R64 ;  /* 0x00000007ff067819 */ /* 0x000fc60000011640 */
[----:B------:R-:W1:Y:S04]  /*0060*/  SHFL.IDX PT, R3, R0, RZ, 0x1f ;  /* 0x00001fff00037589 */ /* 0x000e6800000e0000 */
[----:B------:R2:W3:Y:S01]  /*0070*/  SHFL.IDX PT, R2, R6, RZ, 0x1f ;  /* 0x00001fff06027589 */ /* 0x0004e200000e0000 */
[----:B-1----:R-:W-:-:S13]  /*0080*/  ISETP.NE.OR P0, PT, R3, RZ, !P0 ;  /* 0x000000ff0300720c */ /* 0x002fda0004705670 */
[----:B0-23--:R-:W-:Y:S05]  /*0090*/  @P0 BRA `(.L_x_1) ;  /* 0x0000000000200947 */ /* 0x00dfea0003800000 */
[----:B------:R-:W-:Y:S02]  /*00a0*/  ULDC.64 UR4, c[0x0][0x198] ;  /* 0x0000660000047ab9 */ /* 0x000fe40000000a00 */
[----:B------:R-:W-:Y:S02]  /*00b0*/  UIADD3 UR6, UP0, UR4, 0xf0, URZ ;  /* 0x000000f004067890 */ /* 0x000fe4000ff1e03f */
[----:B------:R-:W-:Y:S02]  /*00c0*/  UIADD3 UR4, UP1, UR4, 0x1f0, URZ ;  /* 0x000001f004047890 */ /* 0x000fe4000ff3e03f */
[----:B------:R-:W-:Y:S02]  /*00d0*/  UIADD3.X UR7, URZ, UR5, URZ, UP0, !UPT ;  /* 0x000000053f077290 */ /* 0x000fe400087fe43f */
[----:B------:R-:W-:-:S07]  /*00e0*/  UIADD3.X UR5, URZ, UR5, URZ, UP1, !UPT ;  /* 0x000000053f057290 */ /* 0x000fce0008ffe43f */
[----:B------:R0:W-:Y:S02]  /*00f0*/  UTMACCTL.PF [UR6] ;  /* 0x00000000060079b9 */ /* 0x0001e40008040000 */
[----:B------:R0:W-:Y:S02]  /*0100*/  UTMACCTL.PF [UR4] ;  /* 0x00000000040079b9 */ /* 0x0001e40008040000 */
[----:B0-----:R-:W-:Y:S01]  /*0110*/  NOP ;  /* 0x0000000000007918 */ /* 0x001fe20000000000 */
.L_x_1:
[----:B------:R-:W-:Y:S05]  /*0120*/  BSYNC B0 ;  /* 0x0000000000007941 */ /* 0x000fea0003800000 */
.L_x_0:
[----:B------:R-:W0:Y:S02]  /*0130*/  SHFL.IDX PT, R5, R0, RZ, 0x1f ;  /* 0x00001fff00057589 */ /* 0x000e2400000e0000 */
[----:B0-----:R-:W-:-:S13]  /*0140*/  ISETP.NE.AND P0, PT, R5, RZ, PT ;  /* 0x000000ff0500720c */ /* 0x001fda0003f05270 */
[----:B------:R-:W-:Y:S05]  /*0150*/  @P0 BRA `(.L_x_2) ;  /* 0x0000000000480947 */ /* 0x000fea0003800000 */
[----:B------:R-:W0:Y:S01]  /*0160*/  S2UR UR8, SR_CgaCtaId ;  /* 0x00000000000879c3 */ /* 0x000e220000008800 */
[----:B------:R-:W-:Y:S01]  /*0170*/  UMOV UR4, 0x400 ;  /* 0x0000040000047882 */ /* 0x000fe20000000000 */
[----:B------:R-:W-:Y:S01]  /*0180*/  UMOV UR5, 0x1 ;  /* 0x0000000100057882 */ /* 0x000fe20000000000 */
[----:B------:R-:W-:Y:S01]  /*0190*/  UMOV UR6, 0x4 ;  /* 0x0000000400067882 */ /* 0x000fe20000000000 */
[----:B------:R-:W-:Y:S01]  /*01a0*/  ELECT P0, URZ, PT ;  /* 0x00000000003f782f */ /* 0x000fe20003800000 */
[----:B------:R-:W-:-:S04]  /*01b0*/  UIADD3 UR6, -UR6, 0x100000, URZ ;  /* 0x0010000006067890 */ /* 0x000fc8000fffe13f */
[----:B------:R-:W-:Y:S02]  /*01c0*/  USHF.L.U32 UR7, UR6, 0xb, URZ ;  /* 0x0000000b06077899 */ /* 0x000fe4000800063f */
[----:B------:R-:W-:Y:S02]  /*01d0*/  USHF.L.U32 UR6, UR6, 0x1, URZ ;  /* 0x0000000106067899 */ /* 0x000fe4000800063f */
[----:B0-----:R-:W-:Y:S02]  /*01e0*/  ULEA UR8, UR8, UR4, 0x18 ;  /* 0x0000000408087291 */ /* 0x001fe4000f8ec03f */
[----:B------:R-:W-:-:S04]  /*01f0*/  UIADD3 UR4, -UR5, 0x100000, URZ ;  /* 0x0010000005047890 */ /* 0x000fc8000fffe13f */
[----:B------:R-:W-:Y:S02]  /*0200*/  USHF.L.U32 UR5, UR4, 0xb, URZ ;  /* 0x0000000b04057899 */ /* 0x000fe4000800063f */
[----:B------:R-:W-:Y:S01]  /*0210*/  USHF.L.U32 UR4, UR4, 0x1, URZ ;  /* 0x0000000104047899 */ /* 0x000fe2000800063f */
[----:B------:R-:W0:Y:S11]  /*0220*/  FENCE.VIEW.ASYNC.S ;  /* 0x00000000000073c6 */ /* 0x000e360000000000 */
[----:B0-----:R0:W1:Y:S01]  /*0230*/  SYNCS.EXCH.64 URZ, [UR8], UR4 ;  /* 0x00000004083f75b2 */ /* 0x0010620008000100 */
[----:B------:R0:W2:Y:S01]  /*0240*/  SYNCS.EXCH.64 URZ, [UR8+0x10], UR6 ;  /* 0x00001006083f75b2 */ /* 0x0000a20008000100 */
[----:B------:R0:W3:Y:S01]  /*0250*/  SYNCS.EXCH.64 URZ, [UR8+0x8], UR4 ;  /* 0x00000804083f75b2 */ /* 0x0000e20008000100 */
[----:B------:R0:W4:Y:S01]  /*0260*/  SYNCS.EXCH.64 URZ, [UR8+0x18], UR6 ;  /* 0x00001806083f75b2 */ /* 0x0001220008000100 */
[----:B------:R-:W-:Y:S01]  /*0270*/  NOP ;  /* 0x0000000000007918 */ /* 0x000fe20000000000 */
.L_x_2:
[----:B------:R-:W-:Y:S01]  /*0280*/  SHF.R.S32.HI R7, RZ, 0x1f, R64 ;  /* 0x0000001fff077819 */ /* 0x000fe20000011440 */
[----:B------:R-:W5:Y:S01]  /*0290*/  SHFL.IDX PT, R0, R0, RZ, 0x1f ;  /* 0x00001fff00007589 */ /* 0x000f6200000e0000 */
[----:B0-----:R-:W0:Y:S01]  /*02a0*/  S2UR UR8, SR_CTAID.X ;  /* 0x00000000000879c3 */ /* 0x001e220000002500 */
[----:B------:R-:W-:Y:S02]  /*02b0*/  ELECT P0, URZ, PT ;  /* 0x00000000003f782f */ /* 0x000fe40003800000 */
[----:B------:R-:W-:Y:S01]  /*02c0*/  LEA.HI R7, R7, R64, RZ, 0x7 ;  /* 0x0000004007077211 */ /* 0x000fe200078f38ff */
[----:B------:R-:W1:Y:S01]  /*02d0*/  S2R R4, SR_CTAID.Y ;  /* 0x0000000000047919 */ /* 0x000e620000002600 */
[----:B------:R-:W-:Y:S01]  /*02e0*/  SHF.R.S32.HI R10, RZ, 0x1f, R5 ;  /* 0x0000001fff0a7819 */ /* 0x000fe20000011405 */
[----:B------:R-:W-:Y:S01]  /*02f0*/  ULDC UR4, c[0x0][0x150] ;  /* 0x0000540000047ab9 */ /* 0x000fe20000000800 */
[----:B------:R-:W-:Y:S01]  /*0300*/  LOP3.LUT R7, R7, 0xffffff80, RZ, 0xc0, !PT ;  /* 0xffffff8007077812 */ /* 0x000fe200078ec0ff */
[----:B------:R-:W-:Y:S01]  /*0310*/  NOP ;  /* 0x0000000000007918 */ /* 0x000fe20000000000 */
[----:B------:R-:W-:Y:S01]  /*0320*/  LEA.HI R10, R10, R5, RZ, 0x2 ;  /* 0x000000050a0a7211 */ /* 0x000fe200078f10ff */
[----:B------:R-:W2:Y:S01]  /*0330*/  LDC R12, c[0x0][0x144] ;  /* 0x00005100ff0c7b82 */ /* 0x000ea20000000800 */
[----:B------:R-:W-:Y:S01]  /*0340*/  NOP ;  /* 0x0000000000007918 */ /* 0x000fe20000000000 */
[----:B------:R-:W-:Y:S01]  /*0350*/  IMAD.IADD R8, R64, 0x1, -R7 ;  /* 0x0000000140087824 */ /* 0x000fe200078e0a07 */
[----:B------:R-:W-:Y:S01]  /*0360*/  LOP3.LUT R10, R10, 0x3ffffffc, RZ, 0xc0, !PT ;  /* 0x3ffffffc0a0a7812 */ /* 0x000fe200078ec0ff */
[----:B------:R-:W-:Y:S01]  /*0370*/  IMAD.MOV.U32 R22, RZ, RZ, 0x1 ;  /* 0x00000001ff167424 */ /* 0x000fe200078e00ff */
[----:B------:R-:W-:-:S02]  /*0380*/  ISETP.NE.AND P3, PT, R2, RZ, PT ;  /* 0x000000ff0200720c */ /* 0x000fc40003f65270 */
[----:B------:R-:W-:Y:S01]  /*0390*/  SHF.R.S32.HI R7, RZ, 0x1f, R8 ;  /* 0x0000001fff077819 */ /* 0x000fe20000011408 */
[----:B------:R-:W-:Y:S01]  /*03a0*/  IMAD.IADD R10, R5, 0x1, -R10 ;  /* 0x00000001050a7824 */ /* 0x000fe200078e0a0a */
[----:B------:R-:W3:Y:S02]  /*03b0*/  LDC R14, c[0x0][0x140] ;  /* 0x00005000ff0e7b82 */ /* 0x000ee40000000800 */
[----:B------:R-:W-:Y:S02]  /*03c0*/  LEA.HI R7, R7, R8, RZ, 0x3 ;  /* 0x0000000807077211 */ /* 0x000fe400078f18ff */
[----:B-----5:R-:W-:Y:S02]  /*03d0*/  ISETP.NE.OR P0, PT, R0, RZ, !P0 ;  /* 0x000000ff0000720c */ /* 0x020fe40004705670 */
[----:B------:R-:W-:Y:S02]  /*03e0*/  SHF.R.S32.HI R0, RZ, 0x3, R7 ;  /* 0x00000003ff007819 */ /* 0x000fe40000011407 */
[----:B0-----:R-:W-:-:S02]  /*03f0*/  I2FP.F32.U32 R9, UR8 ;  /* 0x0000000800097c45 */ /* 0x001fc40008201000 */
[----:B------:R-:W-:-:S03]  /*0400*/  SHF.R.S32.HI R7, RZ, 0x1f, R7 ;  /* 0x0000001fff077819 */ /* 0x000fc60000011407 */
[----:B------:R-:W-:Y:S01]  /*0410*/  FMUL R11, R9, UR4 ;  /* 0x00000004090b7c20 */ /* 0x000fe20008400000 */
[----:B------:R-:W-:Y:S01]  /*0420*/  LEA.HI R7, R7, R0, RZ, 0x2 ;  /* 0x0000000007077211 */ /* 0x000fe200078f10ff */
[----:B------:R-:W-:Y:S01]  /*0430*/  ULDC UR4, c[0x0][0x154] ;  /* 0x0000550000047ab9 */ /* 0x000fe20000000800 */
[----:B-1----:R-:W-:Y:S01]  /*0440*/  I2FP.F32.U32 R13, R4 ;  /* 0x00000004000d7245 */ /* 0x002fe20000201000 */
[----:B------:R-:W-:Y:S01]  /*0450*/  VOTEU.ALL UP0, P0 ;  /* 0x00000000003f7886 */ /* 0x000fe20000000000 */
[----:B------:R-:W-:Y:S01]  /*0460*/  LOP3.LUT R7, R7, 0xfffffffc, RZ, 0xc0, !PT ;  /* 0xfffffffc07077812 */ /* 0x000fe200078ec0ff */
[----:B------:R-:W0:Y:S01]  /*0470*/  F2I.U32.TRUNC.NTZ R11, R11 ;  /* 0x0000000b000b7305 */ /* 0x000e22000020f000 */
[----:B------:R-:W1:Y:S01]  /*0480*/  LDC R9, c[0x0][0x148] ;  /* 0x00005200ff097b82 */ /* 0x000e620000000800 */
[----:B------:R-:W-:Y:S01]  /*0490*/  FMUL R13, R13, UR4 ;  /* 0x000000040d0d7c20 */ /* 0x000fe20008400000 */
[----:B------:R-:W-:Y:S01]  /*04a0*/  UMOV UR4, 0x20 ;  /* 0x0000002000047882 */ /* 0x000fe20000000000 */
[----:B------:R-:W-:Y:S01]  /*04b0*/  IMAD.IADD R7, R0, 0x1, -R7 ;  /* 0x0000000100077824 */ /* 0x000fe200078e0a07 */
[----:B------:R-:W-:Y:S01]  /*04c0*/  SHF.R.S32.HI R0, RZ, 0x1f, R3 ;  /* 0x0000001fff007819 */ /* 0x000fe20000011403 */
[----:B------:R-:W-:Y:S01]  /*04d0*/  @!UP0 UMOV UR6, 0x400 ;  /* 0x0000040000068882 */ /* 0x000fe20000000000 */
[----:B------:R-:W-:-:S04]  /*04e0*/  @!UP0 UIADD3 UR4, -UR4, 0x100000, URZ ;  /* 0x0010000004048890 */ /* 0x000fc8000fffe13f */
[----:B------:R-:W-:Y:S02]  /*04f0*/  @!UP0 USHF.L.U32 UR5, UR4, 0xb, URZ ;  /* 0x0000000b04058899 */ /* 0x000fe4000800063f */
[----:B------:R-:W-:Y:S01]  /*0500*/  @!UP0 USHF.L.U32 UR4, UR4, 0x1, URZ ;  /* 0x0000000104048899 */ /* 0x000fe2000800063f */
[----:B------:R-:W-:Y:S01]  /*0510*/  IMAD R10, R10, 0x4, R7 ;  /* 0x000000040a0a7824 */ /* 0x000fe200078e0207 */
[----:B------:R-:W5:Y:S01]  /*0520*/  @!UP0 S2UR UR7, SR_CgaCtaId ;  /* 0x00000000000789c3 */ /* 0x000f620000008800 */
[----:B------:R-:W4:Y:S01]  /*0530*/  F2I.U32.TRUNC.NTZ R13, R13 ;  /* 0x0000000d000d7305 */ /* 0x000f22000020f000 */
[----:B------:R-:W-:Y:S01]  /*0540*/  LEA.HI R0, R0, R3, RZ, 0x2 ;  /* 0x0000000300007211 */ /* 0x000fe200078f10ff */
[C---:B------:R-:W-:Y:S01]  /*0550*/  IMAD.SHL.U32 R19, R10.reuse, 0x4, RZ ;  /* 0x000000040a137824 */ /* 0x040fe200078e00ff */
[----:B------:R-:W-:Y:S01]  /*0560*/  LEA.HI R7, R10, R10, RZ, 0x1 ;  /* 0x0000000a0a077211 */ /* 0x000fe200078f08ff */
[----:B------:R-:W-:Y:S01]  /*0570*/  VOTEU.ALL UP1, P0 ;  /* 0x00000000003f7886 */ /* 0x000fe20000020000 */
[----:B0-----:R-:W-:Y:S01]  /*0580*/  IMAD.MOV R15, RZ, RZ, -R11 ;  /* 0x000000ffff0f7224 */ /* 0x001fe200078e0a0b */
[----:B------:R-:W-:-:S02]  /*0590*/  LOP3.LUT R0, R0, 0xfffffffc, RZ, 0xc0, !PT ;  /* 0xfffffffc00007812 */ /* 0x000fc400078ec0ff */
[----:B------:R-:W-:Y:S01]  /*05a0*/  LOP3.LUT R11, R7, 0xfffffffe, RZ, 0xc0, !PT ;  /* 0xfffffffe070b7812 */ /* 0x000fe200078ec0ff */
[----:B--2---:R-:W-:Y:S01]  /*05b0*/  IMAD R7, R12, R15, UR8 ;  /* 0x000000080c077e24 */ /* 0x004fe2000f8e020f */
[----:B------:R-:W-:Y:S01]  /*05c0*/  LOP3.LUT R19, R10, 0xc, R19, 0x78, !PT ;  /* 0x0000000c0a137812 */ /* 0x000fe200078e7813 */
[----:B------:R-:W-:Y:S01]  /*05d0*/  IMAD.IADD R3, R3, 0x1, -R0 ;  /* 0x0000000103037824 */ /* 0x000fe200078e0a00 */
[----:B---3--:R-:W-:Y:S01]  /*05e0*/  ISETP.EQ.U32.AND P2, PT, R14, 0x1, PT ;  /* 0x000000010e00780c */ /* 0x008fe20003f42070 */
[----:B------:R-:W-:Y:S02]  /*05f0*/  IMAD.IADD R12, R10, 0x1, -R11 ;  /* 0x000000010a0c7824 */ /* 0x000fe400078e0a0b */
[----:B----4-:R-:W-:Y:S01]  /*0600*/  IMAD.MOV R24, RZ, RZ, -R13 ;  /* 0x000000ffff187224 */ /* 0x010fe200078e0a0d */
[----:B------:R-:W-:Y:S02]  /*0610*/  ISETP.NE.AND P1, PT, R3, 0x3, PT ;  /* 0x000000030300780c */ /* 0x000fe40003f25270 */
[----:B------:R-:W-:Y:S01]  /*0620*/  ISETP.NE.AND P4, PT, R12, R7, PT ;  /* 0x000000070c00720c */ /* 0x000fe20003f85270 */
[----:B-1----:R-:W-:Y:S01]  /*0630*/  IMAD R11, R9, R24, R4 ;  /* 0x00000018090b7224 */ /* 0x002fe200078e0204 */
[----:B------:R-:W-:Y:S01]  /*0640*/  ISETP.EQ.OR P1, PT, R3, RZ, !P1 ;  /* 0x000000ff0300720c */ /* 0x000fe20004f22670 */
[----:B-----5:R-:W-:-:S03]  /*0650*/  @!UP0 ULEA UR6, UR7, UR6, 0x18 ;  /* 0x0000000607068291 */ /* 0x020fc6000f8ec03f */
[----:B------:R-:W-:Y:S01]  /*0660*/  ISETP.EQ.AND P1, PT, R2, RZ, P1 ;  /* 0x000000ff0200720c */ /* 0x000fe20000f22270 */
[----:B------:R-:W-:Y:S01]  /*0670*/  VOTEU.ALL UP0, P0 ;  /* 0x00000000003f7886 */ /* 0x000fe20000000000 */
[----:B------:R-:W-:Y:S01]  /*0680*/  LOP3.LUT P0, RZ, R8, 0x7, RZ, 0xc0, !PT ;  /* 0x0000000708ff7812 */ /* 0x000fe2000780c0ff */
[----:B------:R-:W-:Y:S01]  /*0690*/  VIADD R8, R2, 0xffffffff ;  /* 0xffffffff02087836 */ /* 0x000fe20000000000 */
[----:B------:R-:W-:Y:S02]  /*06a0*/  SEL R18, RZ, 0x1, !P1 ;  /* 0x00000001ff127807 */ /* 0x000fe40004800000 */
[C---:B------:R-:W-:Y:S02]  /*06b0*/  ISETP.LT.U32.AND P0, PT, R19.reuse, 0x2, !P0 ;  /* 0x000000021300780c */ /* 0x040fe40004701070 */
[----:B------:R-:W-:Y:S02]  /*06c0*/  @P4 LEA.HI R0, R19, R19, RZ, 0x1 ;  /* 0x0000001313004211 */ /* 0x000fe400078f08ff */
[----:B------:R-:W-:Y:S01]  /*06d0*/  ISETP.GE.U32.AND P6, PT, R8, 0x2, PT ;  /* 0x000000020800780c */ /* 0x000fe20003fc6070 */
[----:B------:R-:W0:Y:S02]  /*06e0*/  FENCE.VIEW.ASYNC.S ;  /* 0x00000000000073c6 */ /* 0x000e240000000000 */
[----:B0-----:R0:W1:Y:S01]  /*06f0*/  @!UP0 SYNCS.EXCH.64 URZ, [UR6+0x30], UR4 ;  /* 0x00003004063f85b2 */ /* 0x0010620008000100 */
[----:B------:R-:W-:-:S02]  /*0700*/  @P4 SHF.R.S32.HI R0, RZ, 0x1, R0 ;  /* 0x00000001ff004819 */ /* 0x000fc40000011400 */
[----:B------:R-:W-:Y:S02]  /*0710*/  SEL R18, R18, 0x2, P6 ;  /* 0x0000000212127807 */ /* 0x000fe40003000000 */
[----:B------:R-:W-:Y:S02]  /*0720*/  @P4 ISETP.NE.AND P5, PT, R0, R11, PT ;  /* 0x0000000b0000420c */ /* 0x000fe40003fa5270 */
[----:B------:R-:W-:Y:S02]  /*0730*/  SEL R11, RZ, 0x1, !P0 ;  /* 0x00000001ff0b7807 */ /* 0x000fe40004000000 */
[----:B------:R-:W-:Y:S02]  /*0740*/  @P4 SEL R22, RZ, 0x1, P5 ;  /* 0x00000001ff164807 */ /* 0x000fe40002800000 */
[----:B------:R-:W-:Y:S02]  /*0750*/  LOP3.LUT R0, R64, 0x7f, RZ, 0xc0, !PT ;  /* 0x0000007f40007812 */ /* 0x000fe400078ec0ff */
[----:B------:R-:W-:Y:S01]  /*0760*/  LOP3.LUT R22, R22, R11, RZ, 0xc0, !PT ;  /* 0x0000000b16167212 */ /* 0x000fe200078ec0ff */
[----:B------:R0:W2:Y:S01]  /*0770*/  @!UP1 SYNCS.EXCH.64 URZ, [UR6+0x38], UR4 ;  /* 0x00003804063f95b2 */ /* 0x0000a20008000100 */
[----:B------:R-:W-:Y:S01]  /*0780*/  NOP ;  /* 0x0000000000007918 */ /* 0x000fe20000000000 */
[----:B------:R-:W-:Y:S05]  /*0790*/  @!P2 BRA `(.L_x_3) ;  /* 0x000000000008a947 */ /* 0x000fea0003800000 */
[----:B-12---:R-:W-:Y:S01]  /*07a0*/  UCGABAR_ARV ;  /* 0x00000000000079c7 */ /* 0x006fe20008000000 */
[----:B------:R-:W-:Y:S05]  /*07b0*/  BRA `(.L_x_4) ;  /* 0x0000000000047947 */ /* 0x000fea0003800000 */
.L_x_3:
[----:B-12---:R-:W-:Y:S01]  /*07c0*/  NOP ;  /* 0x0000000000007918 */ /* 0x006fe20000000000 */
.L_x_4:
[----:B------:R-:W1:Y:S01]  /*07d0*/  LDC R2, c[0x0][0x65c] ;  /* 0x00019700ff027b82 */ /* 0x000e620000000800 */
[----:B------:R-:W-:Y:S02]  /*07e0*/  IMAD.U32 R10, RZ, RZ, UR8 ;  /* 0x00000008ff0a7e24 */ /* 0x000fe4000f8e00ff */
[----:B------:R-:W-:Y:S01]  /*07f0*/  IMAD.MOV.U32 R11, RZ, RZ, RZ ;  /* 0x000000ffff0b7224 */ /* 0x000fe200078e00ff */
[----:B-1----:R-:W-:-:S04]  /*0800*/  ISETP.NE.AND P1, PT, R2, 0x1, PT ;  /* 0x000000010200780c */ /* 0x002fc80003f25270 */
[----:B------:R-:W-:-:S09]  /*0810*/  P2R R5, PR, RZ, 0x2 ;  /* 0x00000002ff057803 */ /* 0x000fd20000000000 */
[----:B------:R-:W1:Y:S01]  /*0820*/  @P1 LDC R17, c[0x0][0x10] ;  /* 0x00000400ff111b82 */ /* 0x000e620000000800 */
[----:B------:R-:W-:Y:S02]  /*0830*/  @P1 IMAD.MOV.U32 R5, RZ, RZ, RZ ;  /* 0x000000ffff051224 */ /* 0x000fe400078e00ff */
[----:B------:R-:W-:-:S05]  /*0840*/  @P1 IMAD.MOV.U32 R15, RZ, RZ, RZ ;  /* 0x000000ffff0f1224 */ /* 0x000fca00078e00ff */
[----:B------:R-:W2:Y:S01]  /*0850*/  @!P1 LDC R13, c[0x0][0xc] ;  /* 0x00000300ff0d9b82 */ /* 0x000ea20000000800 */
[----:B0-----:R-:W-:Y:S01]  /*0860*/  ULDC UR4, c[0x0][0xc] ;  /* 0x0000030000047ab9 */ /* 0x001fe20000000800 */
[----:B------:R-:W-:Y:S01]  /*0870*/  ULDC UR5, c[0x0][0x10] ;  /* 0x0000040000057ab9 */ /* 0x000fe20000000800 */
[----:B------:R-:W-:Y:S01]  /*0880*/  ULDC UR6, c[0x0][0x14] ;  /* 0x0000050000067ab9 */ /* 0x000fe20000000800 */
[----:B------:R-:W-:-:S04]  /*0890*/  UIMAD.WIDE.U32 UR4, UR4, UR5, URZ ;  /* 0x00000005040472a5 */ /* 0x000fc8000f8e003f */
[----:B------:R-:W-:Y:S02]  /*08a0*/  UIMAD.WIDE.U32 UR38, UR4, UR6, URZ ;  /* 0x00000006042672a5 */ /* 0x000fe4000f8e003f */
[----:B------:R-:W-:-:S04]  /*08b0*/  UIMAD UR37, UR5, UR6, URZ ;  /* 0x00000006052572a4 */ /* 0x000fc8000f8e023f */
[----:B------:R-:W-:Y:S01]  /*08c0*/  UIADD3 UR37, UR39, UR37, URZ ;  /* 0x0000002527257290 */ /* 0x000fe2000fffe03f */
[----:B-1----:R-:W-:-:S04]  /*08d0*/  @P1 IMAD.WIDE.U32 R16, R17, UR8, R4 ;  /* 0x0000000811101c25 */ /* 0x002fc8000f8e0004 */
[----:B------:R-:W-:Y:S02]  /*08e0*/  @P1 IMAD.IADD R17, R17, 0x1, R15 ;  /* 0x0000000111111824 */ /* 0x000fe400078e020f */
[----:B--2---:R-:W-:-:S04]  /*08f0*/  @!P1 IMAD.WIDE.U32 R10, R4, R13, R10 ;  /* 0x0000000d040a9225 */ /* 0x004fc800078e000a */
[----:B------:R-:W-:Y:S02]  /*0900*/  @!P1 IMAD.MOV.U32 R16, RZ, RZ, R10 ;  /* 0x000000ffff109224 */ /* 0x000fe400078e000a */
[----:B------:R-:W-:Y:S01]  /*0910*/  @!P1 IMAD.MOV.U32 R17, RZ, RZ, R11 ;  /* 0x000000ffff119224 */ /* 0x000fe200078e000b */
[----:B------:R-:W-:Y:S06]  /*0920*/  @!P2 BRA `(.L_x_5) ;  /* 0x00000000000ca947 */ /* 0x000fec0003800000 */
[----:B------:R-:W-:Y:S01]  /*0930*/  UCGABAR_WAIT ;  /* 0x0000000000007dc7 */ /* 0x000fe20008000000 */
[----:B------:R-:W-:Y:S01]  /*0940*/  CCTL.IVALL ;  /* 0x00000000ff00798f */ /* 0x000fe20002000000 */
[----:B------:R-:W-:Y:S05]  /*0950*/  BRA `(.L_x_6) ;  /* 0x0000000000047947 */ /* 0x000fea0003800000 */
.L_x_5:
[----:B------:R-:W-:Y:S06]  /*0960*/  BAR.SYNC.DEFER_BLOCKING 0x0 ;  /* 0x0000000000007b1d */ /* 0x000fec0000010000 */
.L_x_6:
[----:B------:R-:W-:Y:S05]  /*0970*/  @!P3 BRA `(.L_x_7) ;  /* 0x00000058006cb947 */ /* 0x000fea0003800000 */
[----:B------:R-:W-:-:S13]  /*0980*/  ISETP.GT.U32.AND P0, PT, R8, 0x1, PT ;  /* 0x000000010800780c */ /* 0x000fda0003f04070 */
[----:B------:R-:W-:Y:S05]  /*0990*/  @P0 EXIT ;  /* 0x000000000000094d */ /* 0x000fea0003800000 */
[----:B------:R-:W-:Y:S01]  /*09a0*/  ULDC.64 UR4, c[0x0][0x650] ;  /* 0x0001940000047ab9 */ /* 0x000fe20000000a00 */
[----:B------:R-:W-:Y:S01]  /*09b0*/  PRMT R3, RZ, 0x7610, R3 ;  /* 0x00007610ff037816 */ /* 0x000fe20000000003 */
[----:B------:R-:W-:Y:S01]  /*09c0*/  IMAD.MOV.U32 R73, RZ, RZ, -0x1 ;  /* 0xffffffffff497424 */ /* 0x000fe200078e00ff */
[----:B------:R-:W-:Y:S01]  /*09d0*/  ISETP.GE.U32.AND P0, PT, R16, UR4, PT ;  /* 0x0000000410007c0c */ /* 0x000fe2000bf06070 */
[----:B------:R-:W-:Y:S02]  /*09e0*/  IMAD.MOV.U32 R71, RZ, RZ, -0x1 ;  /* 0xffffffffff477424 */ /* 0x000fe400078e00ff */
[----:B------:R-:W-:Y:S01]  /*09f0*/  IMAD.MOV.U32 R23, RZ, RZ, -0x1 ;  /* 0xffffffffff177424 */ /* 0x000fe200078e00ff */
[----:B------:R-:W-:-:S13]  /*0a00*/  ISETP.GE.U32.AND.EX P0, PT, R17, UR5, PT, P0 ;  /* 0x0000000511007c0c */ /* 0x000fda000bf06100 */
[----:B------:R-:W-:Y:S05]  /*0a10*/  @P0 BRA `(.L_x_8) ;  /* 0x00000004002c0947 */ /* 0x000fea0003800000 */
[----:B------:R-:W0:Y:S01]  /*0a20*/  LDC.64 R26, c[0x0][0x628] ;  /* 0x00018a00ff1a7b82 */ /* 0x000e220000000a00 */
[----:B------:R-:W-:Y:S02]  /*0a30*/  IMAD.MOV.U32 R10, RZ, RZ, R16 ;  /* 0x000000ffff0a7224 */ /* 0x000fe400078e0010 */
[----:B------:R-:W-:-:S05]  /*0a40*/  IMAD.MOV.U32 R11, RZ, RZ, R17 ;  /* 0x000000ffff0b7224 */ /* 0x000fca00078e0011 */
[----:B------:R-:W1:Y:S08]  /*0a50*/  LDC R8, c[0x0][0x630] ;  /* 0x00018c00ff087b82 */ /* 0x000e700000000800 */
[----:B------:R-:W2:Y:S01]  /*0a60*/  LDC.64 R28, c[0x0][0x620] ;  /* 0x00018800ff1c7b82 */ /* 0x000ea20000000a00 */
[----:B0-----:R-:W-:-:S04]  /*0a70*/  ISETP.NE.U32.AND P0, PT, R26, RZ, PT ;  /* 0x000000ff1a00720c */ /* 0x001fc80003f05070 */
[----:B------:R-:W-:-:S13]  /*0a80*/  ISETP.NE.AND.EX P0, PT, R27, RZ, PT, P0 ;  /* 0x000000ff1b00720c */ /* 0x000fda0003f05300 */
[----:B-12---:R-:W-:Y:S05]  /*0a90*/  @!P0 BRA `(.L_x_9) ;  /* 0x0000000000288947 */ /* 0x006fea0003800000 */
[----:B------:R-:W0:Y:S02]  /*0aa0*/  LDC R3, c[0x0][0x634] ;  /* 0x00018d00ff037b82 */ /* 0x000e240000000800 */
[----:B0-----:R-:W-:-:S05]  /*0ab0*/  IADD3 R3, P0, R16, R3, RZ ;  /* 0x0000000310037210 */ /* 0x001fca0007f1e0ff */
[----:B------:R-:W-:-:S04]  /*0ac0*/  IMAD.X R21, RZ, RZ, R17, P0 ;  /* 0x000000ffff157224 */ /* 0x000fc800000e0611 */
[----:B------:R-:W-:-:S04]  /*0ad0*/  IMAD.WIDE.U32 R10, R21, R26, RZ ;  /* 0x0000001a150a7225 */ /* 0x000fc800078e00ff */
[----:B------:R-:W-:-:S04]  /*0ae0*/  IMAD.WIDE.U32 R12, P0, R3, R27, R10 ;  /* 0x0000001b030c7225 */ /* 0x000fc8000780000a */
[----:B------:R-:W-:-:S04]  /*0af0*/  IMAD.WIDE.U32 R10, R3, R26, RZ ;  /* 0x0000001a030a7225 */ /* 0x000fc800078e00ff */
[----:B------:R-:W-:Y:S01]  /*0b00*/  IMAD.X R15, RZ, RZ, RZ, P0 ;  /* 0x000000ffff0f7224 */ /* 0x000fe200000e06ff */
[----:B------:R-:W-:Y:S01]  /*0b10*/  IADD3 RZ, P0, R11, R12, RZ ;  /* 0x0000000c0bff7210 */ /* 0x000fe20007f1e0ff */
[----:B------:R-:W-:-:S04]  /*0b20*/  IMAD.MOV.U32 R14, RZ, RZ, R13 ;  /* 0x000000ffff0e7224 */ /* 0x000fc800078e000d */
[----:B------:R-:W-:-:S08]  /*0b30*/  IMAD.WIDE.U32.X R10, R21, R27, R14, P0 ;  /* 0x0000001b150a7225 */ /* 0x000fd000000e040e */
.L_x_9:
[----:B------:R-:W0:Y:S01]  /*0b40*/  LDC.64 R32, c[0x0][0x640] ;  /* 0x00019000ff207b82 */ /* 0x000e220000000a00 */
[--C-:B------:R-:W-:Y:S01]  /*0b50*/  SHF.R.U64 R27, R10, R8, R11.reuse ;  /* 0x000000080a1b7219 */ /* 0x100fe2000000120b */
[----:B------:R-:W-:Y:S01]  /*0b60*/  IMAD R24, R9, R24, R4 ;  /* 0x0000001809187224 */ /* 0x000fe200078e0204 */
[----:B------:R-:W-:Y:S01]  /*0b70*/  SHF.R.U32.HI R3, RZ, R8, R11 ;  /* 0x00000008ff037219 */ /* 0x000fe2000001160b */
[----:B------:R-:W-:Y:S01]  /*0b80*/  IMAD.MOV.U32 R23, RZ, RZ, 0x1 ;  /* 0x00000001ff177424 */ /* 0x000fe200078e00ff */
[----:B------:R-:W-:-:S03]  /*0b90*/  IADD3 R5, P0, RZ, -R27, RZ ;  /* 0x8000001bff057210 */ /* 0x000fc60007f1e0ff */
[----:B------:R-:W1:Y:S02]  /*0ba0*/  LDC R12, c[0x0][0x618] ;  /* 0x00018600ff0c7b82 */ /* 0x000e640000000800 */
[----:B------:R-:W-:Y:S02]  /*0bb0*/  IMAD.X R3, RZ, RZ, ~R3, P0 ;  /* 0x000000ffff037224 */ /* 0x000fe400000e0e03 */
[----:B------:R-:W-:-:S04]  /*0bc0*/  IMAD.WIDE.U32 R10, R5, R28, R16 ;  /* 0x0000001c050a7225 */ /* 0x000fc800078e0010 */
[----:B------:R-:W2:Y:S01]  /*0bd0*/  LDC R20, c[0x0][0x608] ;  /* 0x00018200ff147b82 */ /* 0x000ea20000000800 */
[----:B------:R-:W-:Y:S02]  /*0be0*/  IMAD R8, R3, R28, RZ ;  /* 0x0000001c03087224 */ /* 0x000fe400078e02ff */
[----:B------:R-:W-:Y:S02]  /*0bf0*/  IMAD.MOV.U32 R3, RZ, RZ, -0x1 ;  /* 0xffffffffff037424 */ /* 0x000fe400078e00ff */
[----:B------:R-:W-:-:S03]  /*0c00*/  IMAD R5, R5, R29, R8 ;  /* 0x0000001d05057224 */ /* 0x000fc600078e0208 */
[----:B------:R-:W3:Y:S01]  /*0c10*/  LDC R30, c[0x0][0x658] ;  /* 0x00019600ff1e7b82 */ /* 0x000ee20000000800 */
[----:B------:R-:W-:Y:S01]  /*0c20*/  IMAD.IADD R5, R11, 0x1, R5 ;  /* 0x000000010b057824 */ /* 0x000fe200078e0205 */
[----:B0-----:R-:W-:-:S04]  /*0c30*/  ISETP.NE.U32.AND P0, PT, R32, RZ, PT ;  /* 0x000000ff2000720c */ /* 0x001fc80003f05070 */
[----:B------:R-:W-:Y:S02]  /*0c40*/  ISETP.NE.AND.EX P0, PT, R33, RZ, PT, P0 ;  /* 0x000000ff2100720c */ /* 0x000fe40003f05300 */
[----:B------:R-:W0:Y:S01]  /*0c50*/  LDC R26, c[0x0][0x600] ;  /* 0x00018000ff1a7b82 */ /* 0x000e220000000800 */
[-CC-:B-1----:R-:W-:Y:S02]  /*0c60*/  SHF.R.U64 R14, R10, R12.reuse, R5.reuse ;  /* 0x0000000c0a0e7219 */ /* 0x182fe40000001205 */
[----:B------:R-:W-:-:S05]  /*0c70*/  SHF.R.U32.HI R5, RZ, R12, R5 ;  /* 0x0000000cff057219 */ /* 0x000fca0000011605 */
[----:B------:R-:W1:Y:S01]  /*0c80*/  LDC R15, c[0x0][0x648] ;  /* 0x00019200ff0f7b82 */ /* 0x000e620000000800 */
[-CC-:B--2---:R-:W-:Y:S02]  /*0c90*/  SHF.R.U64 R29, R14, R20.reuse, R5.reuse ;  /* 0x000000140e1d7219 */ /* 0x184fe40000001205 */
[----:B------:R-:W-:-:S05]  /*0ca0*/  SHF.R.U32.HI R5, RZ, R20, R5 ;  /* 0x00000014ff057219 */ /* 0x000fca0000011605 */
[----:B------:R-:W2:Y:S01]  /*0cb0*/  LDC R21, c[0x0][0x638] ;  /* 0x00018e00ff157b82 */ /* 0x000ea20000000800 */
[-CC-:B---3--:R-:W-:Y:S02]  /*0cc0*/  SHF.R.U64 R20, R29, R30.reuse, R5.reuse ;  /* 0x0000001e1d147219 */ /* 0x188fe40000001205 */
[-C--:B------:R-:W-:Y:S02]  /*0cd0*/  SHF.L.U32 R3, R3, R30.reuse, RZ ;  /* 0x0000001e03037219 */ /* 0x080fe400000006ff */
[----:B------:R-:W-:Y:S01]  /*0ce0*/  SHF.R.U32.HI R5, RZ, R30, R5 ;  /* 0x0000001eff057219 */ /* 0x000fe20000011605 */
[----:B------:R-:W-:Y:S01]  /*0cf0*/  IMAD.MOV.U32 R4, RZ, RZ, R20 ;  /* 0x000000ffff047224 */ /* 0x000fe200078e0014 */
[----:B------:R-:W-:Y:S01]  /*0d00*/  LOP3.LUT R12, RZ, R3, RZ, 0x33, !PT ;  /* 0x00000003ff0c7212 */ /* 0x000fe200078e33ff */
[----:B------:R-:W3:Y:S01]  /*0d10*/  LDC R25, c[0x0][0x610] ;  /* 0x00018400ff197b82 */ /* 0x000ee20000000800 */
[----:B------:R-:W-:Y:S05]  /*0d20*/  @!P0 BRA `(.L_x_10) ;  /* 0x0000000000288947 */ /* 0x000fea0003800000 */
[----:B------:R-:W4:Y:S02]  /*0d30*/  LDC R3, c[0x0][0x64c] ;  /* 0x00019300ff037b82 */ /* 0x000f240000000800 */
[----:B----4-:R-:W-:-:S05]  /*0d40*/  IADD3 R3, P0, R20, R3, RZ ;  /* 0x0000000314037210 */ /* 0x010fca0007f1e0ff */
        /* <DEDUP_REMOVED lines=8> */
.L_x_10:
[----:B-1----:R-:W-:Y:S01]  /*0dd0*/  SHF.R.U64 R4, R4, R15, R5 ;  /* 0x0000000f04047219 */ /* 0x002fe20000001205 */
[----:B0-----:R-:W-:Y:S01]  /*0de0*/  VIADD R5, R26, 0xffffffff ;  /* 0xffffffff1a057836 */ /* 0x001fe20000000000 */
[----:B------:R-:W-:Y:S01]  /*0df0*/  SHF.L.U32 R3, R23, R30, RZ ;  /* 0x0000001e17037219 */ /* 0x000fe200000006ff */
[----:B------:R-:W-:Y:S01]  /*0e00*/  IMAD.MOV.U32 R23, RZ, RZ, R27 ;  /* 0x000000ffff177224 */ /* 0x000fe200078e001b */
[----:B------:R-:W-:Y:S01]  /*0e10*/  LOP3.LUT R12, R29, R12, RZ, 0xc0, !PT ;  /* 0x0000000c1d0c7212 */ /* 0x000fe200078ec0ff */
[----:B------:R-:W-:Y:S01]  /*0e20*/  IMAD.MOV R8, RZ, RZ, -R4 ;  /* 0x000000ffff087224 */ /* 0x000fe200078e0a04 */
[----:B------:R-:W-:-:S03]  /*0e30*/  SEL R7, R7, R24, !P1 ;  /* 0x0000001807077207 */ /* 0x000fc60004800000 */
[----:B------:R-:W-:Y:S01]  /*0e40*/  IMAD R12, R3, R4, R12 ;  /* 0x00000004030c7224 */ /* 0x000fe200078e020c */
[----:B------:R-:W-:Y:S01]  /*0e50*/  LOP3.LUT R4, R14, R5, RZ, 0xc0, !PT ;  /* 0x000000050e047212 */ /* 0x000fe200078ec0ff */
[----:B--2---:R-:W-:Y:S02]  /*0e60*/  IMAD R3, R8, R21, R20 ;  /* 0x0000001508037224 */ /* 0x004fe400078e0214 */
[----:B---3--:R-:W-:Y:S02]  /*0e70*/  IMAD R7, R12, R25, R7 ;  /* 0x000000190c077224 */ /* 0x008fe400078e0207 */
[----:B------:R-:W-:Y:S02]  /*0e80*/  IMAD.MOV.U32 R5, RZ, RZ, 0x1 ;  /* 0x00000001ff057424 */ /* 0x000fe400078e00ff */
[----:B------:R-:W-:-:S03]  /*0e90*/  IMAD R4, R3, R26, R4 ;  /* 0x0000001a03047224 */ /* 0x000fc600078e0204 */
[----:B------:R-:W-:Y:S02]  /*0ea0*/  PRMT R3, R5, 0x7610, R3 ;  /* 0x0000761005037816 */ /* 0x000fe40000000003 */
[----:B------:R-:W-:Y:S02]  /*0eb0*/  SEL R71, R4, R7, !P1 ;  /* 0x0000000704477207 */ /* 0x000fe40004800000 */
[----:B------:R-:W-:-:S07]  /*0ec0*/  SEL R73, R7, R4, !P1 ;  /* 0x0000000407497207 */ /* 0x000fce0004800000 */
.L_x_8:
[----:B------:R-:W-:-:S08]  /*0ed0*/  NOP ;  /* 0x0000000000007918 */ /* 0x000fd00000000000 */
[----:B------:R-:W0:Y:S02]  /*0ee0*/  USETMAXREG.TRY_ALLOC.CTAPOOL UP0, 0xe8 ;  /* 0x000000e8000079c8 */ /* 0x000e240008000600 */
[----:B0-----:R-:W-:-:S13]  /*0ef0*/  PLOP3.LUT P0, PT, PT, PT, UP0, 0x80, 0x0 ;  /* 0x000000000000781c */ /* 0x001fda0003f0f008 */
[----:B------:R-:W-:Y:S05]  /*0f00*/  @!P0 BRA `(.L_x_8) ;  /* 0xfffffffc00f08947 */ /* 0x000fea000383ffff */
[----:B------:R-:W-:Y:S01]  /*0f10*/  ULDC.64 UR4, c[0x0][0x598] ;  /* 0x0001660000047ab9 */ /* 0x000fe20000000a00 */
[----:B------:R-:W-:Y:S01]  /*0f20*/  ULDC.64 UR40, c[0x0][0x208] ;  /* 0x0000820000287ab9 */ /* 0x000fe20000000a00 */
[----:B------:R-:W-:-:S04]  /*0f30*/  ISETP.NE.U32.AND P0, PT, RZ, UR4, PT ;  /* 0x00000004ff007c0c */ /* 0x000fc8000bf05070 */
[----:B------:R-:W-:-:S13]  /*0f40*/  ISETP.NE.AND.EX P0, PT, RZ, UR5, PT, P0 ;  /* 0x00000005ff007c0c */ /* 0x000fda000bf05300 */
[----:B------:R-:W-:Y:S05]  /*0f50*/  @!P0 BRA `(.L_x_11) ;  /* 0x00000000001c8947 */ /* 0x000fea0003800000 */
[----:B------:R-:W0:Y:S02]  /*0f60*/  LDC.64 R4, c[0x0][0x598] ;  /* 0x00016600ff047b82 */ /* 0x000e240000000a00 */
[----:B0-----:R-:W2:Y:S02]  /*0f70*/  LDG.E.64 R4, desc[UR40][R4.64] ;  /* 0x0000002804047981 */ /* 0x001ea4000c1e1b00 */
[----:B--2---:R-:W-:-:S04]  /*0f80*/  ISETP.NE.U32.AND P0, PT, R4, RZ, PT ;  /* 0x000000ff0400720c */ /* 0x004fc80003f05070 */
[----:B------:R-:W-:-:S13]  /*0f90*/  ISETP.NE.AND.EX P0, PT, R5, RZ, PT, P0 ;  /* 0x000000ff0500720c */ /* 0x000fda0003f05300 */
[----:B------:R-:W-:Y:S05]  /*0fa0*/  @!P0 BRA `(.L_x_11) ;  /* 0x0000000000088947 */ /* 0x000fea0003800000 */
[----:B------:R0:W5:Y:S01]  /*0fb0*/  LD.E R58, desc[UR40][R4.64] ;  /* 0x00000028043a7980 */ /* 0x000162000c101900 */
[----:B------:R-:W-:Y:S05]  /*0fc0*/  BRA `(.L_x_12) ;  /* 0x0000000000247947 */ /* 0x000fea0003800000 */
.L_x_11:
[----:B------:R-:W-:Y:S02]  /*0fd0*/  ULDC.64 UR4, c[0x0][0x588] ;  /* 0x0001620000047ab9 */ /* 0x000fe40000000a00 */
[----:B------:R-:W-:-:S04]  /*0fe0*/  ISETP.NE.U32.AND P0, PT, RZ, UR4, PT ;  /* 0x00000004ff007c0c */ /* 0x000fc8000bf05070 */
[----:B------:R-:W-:-:S13]  /*0ff0*/  ISETP.NE.AND.EX P0, PT, RZ, UR5, PT, P0 ;  /* 0x00000005ff007c0c */ /* 0x000fda000bf05300 */
[----:B------:R-:W-:Y:S05]  /*1000*/  @!P0 BRA `(.L_x_13) ;  /* 0x00000000000c8947 */ /* 0x000fea0003800000 */
[----:B------:R-:W0:Y:S02]  /*1010*/  LDC.64 R58, c[0x0][0x588] ;  /* 0x00016200ff3a7b82 */ /* 0x000e240000000a00 */
[----:B0-----:R1:W5:Y:S01]  /*1020*/  LDG.E R58, desc[UR40][R58.64] ;  /* 0x000000283a3a7981 */ /* 0x001362000c1e1900 */
[----:B------:R-:W-:Y:S05]  /*1030*/  BRA `(.L_x_12) ;  /* 0x0000000000087947 */ /* 0x000fea0003800000 */
.L_x_13:
[----:B------:R-:W-:Y:S02]  /*1040*/  ULDC UR4, c[0x0][0x580] ;  /* 0x0001600000047ab9 */ /* 0x000fe40000000800 */
[----:B------:R-:W-:-:S07]  /*1050*/  IMAD.U32 R58, RZ, RZ, UR4 ;  /* 0x00000004ff3a7e24 */ /* 0x000fce000f8e00ff */
.L_x_12:
[----:B------:R-:W-:Y:S02]  /*1060*/  ULDC.64 UR4, c[0x0][0x5a0] ;  /* 0x0001680000047ab9 */ /* 0x000fe40000000a00 */
[----:B------:R-:W-:-:S04]  /*1070*/  ISETP.NE.U32.AND P0, PT, RZ, UR4, PT ;  /* 0x00000004ff007c0c */ /* 0x000fc8000bf05070 */
[----:B------:R-:W-:-:S13]  /*1080*/  ISETP.NE.AND.EX P0, PT, RZ, UR5, PT, P0 ;  /* 0x00000005ff007c0c */ /* 0x000fda000bf05300 */
[----:B------:R-:W-:Y:S05]  /*1090*/  @!P0 BRA `(.L_x_14) ;  /* 0x00000000001c8947 */ /* 0x000fea0003800000 */
[----:B0-----:R-:W0:Y:S02]  /*10a0*/  LDC.64 R4, c[0x0][0x5a0] ;  /* 0x00016800ff047b82 */ /* 0x001e240000000a00 */
[----:B0-----:R-:W2:Y:S02]  /*10b0*/  LDG.E.64 R4, desc[UR40][R4.64] ;  /* 0x0000002804047981 */ /* 0x001ea4000c1e1b00 */
[----:B--2---:R-:W-:-:S04]  /*10c0*/  ISETP.NE.U32.AND P0, PT, R4, RZ, PT ;  /* 0x000000ff0400720c */ /* 0x004fc80003f05070 */
[----:B------:R-:W-:-:S13]  /*10d0*/  ISETP.NE.AND.EX P0, PT, R5, RZ, PT, P0 ;  /* 0x000000ff0500720c */ /* 0x000fda0003f05300 */
[----:B------:R-:W-:Y:S05]  /*10e0*/  @!P0 BRA `(.L_x_14) ;  /* 0x0000000000088947 */ /* 0x000fea0003800000 */
[----:B-1----:R0:W5:Y:S01]  /*10f0*/  LD.E R59, desc[UR40][R4.64] ;  /* 0x00000028043b7980 */ /* 0x002162000c101900 */
[----:B------:R-:W-:Y:S05]  /*1100*/  BRA `(.L_x_15) ;  /* 0x0000000000247947 */ /* 0x000fea0003800000 */
.L_x_14:
[----:B------:R-:W-:Y:S02]  /*1110*/  ULDC.64 UR4, c[0x0][0x590] ;  /* 0x0001640000047ab9 */ /* 0x000fe40000000a00 */
[----:B------:R-:W-:-:S04]  /*1120*/  ISETP.NE.U32.AND P0, PT, RZ, UR4, PT ;  /* 0x00000004ff007c0c */ /* 0x000fc8000bf05070 */
[----:B------:R-:W-:-:S13]  /*1130*/  ISETP.NE.AND.EX P0, PT, RZ, UR5, PT, P0 ;  /* 0x00000005ff007c0c */ /* 0x000fda000bf05300 */
[----:B------:R-:W-:Y:S05]  /*1140*/  @!P0 BRA `(.L_x_16) ;  /* 0x00000000000c8947 */ /* 0x000fea0003800000 */
[----:B0-----:R-:W1:Y:S02]  /*1150*/  LDC.64 R4, c[0x0][0x590] ;  /* 0x00016400ff047b82 */ /* 0x001e640000000a00 */
[----:B-1----:R1:W5:Y:S01]  /*1160*/  LDG.E R59, desc[UR40][R4.64] ;  /* 0x00000028043b7981 */ /* 0x002362000c1e1900 */
[----:B------:R-:W-:Y:S05]  /*1170*/  BRA `(.L_x_15) ;  /* 0x0000000000087947 */ /* 0x000fea0003800000 */
.L_x_16:
[----:B------:R-:W-:Y:S02]  /*1180*/  ULDC UR4, c[0x0][0x584] ;  /* 0x0001610000047ab9 */ /* 0x000fe40000000800 */
[----:B-1----:R-:W-:-:S07]  /*1190*/  IMAD.U32 R59, RZ, RZ, UR4 ;  /* 0x00000004ff3b7e24 */ /* 0x002fce000f8e00ff */
.L_x_15:
[----:B------:R-:W-:-:S13]  /*11a0*/  LOP3.LUT P0, RZ, R3, 0xff, RZ, 0xc0, !PT ;  /* 0x000000ff03ff7812 */ /* 0x000fda000780c0ff */
[----:B------:R-:W-:Y:S05]  /*11b0*/  @!P0 EXIT ;  /* 0x000000000000894d */ /* 0x000fea0003800000 */
[----:B01----:R-:W0:Y:S01]  /*11c0*/  LDC.64 R4, c[0x0][0x5c8] ;  /* 0x00017200ff047b82 */ /* 0x003e220000000a00 */
[----:B------:R-:W-:Y:S01]  /*11d0*/  LOP3.LUT R6, R6, 0x1, RZ, 0xc0, !PT ;  /* 0x0000000106067812 */ /* 0x000fe200078ec0ff */
[----:B------:R-:W-:Y:S01]  /*11e0*/  ULDC.64 UR4, c[0x0][0x288] ;  /* 0x0000a20000047ab9 */ /* 0x000fe20000000a00 */
[----:B------:R-:W-:Y:S01]  /*11f0*/  SHF.R.U32.HI R3, RZ, 0x2, R64 ;  /* 0x00000002ff037819 */ /* 0x000fe20000011640 */
[----:B------:R-:W-:Y:S01]  /*1200*/  IMAD.U32 R7, RZ, RZ, UR4 ;  /* 0x00000004ff077e24 */ /* 0x000fe2000f8e00ff */
[----:B------:R-:W-:Y:S01]  /*1210*/  UIADD3 UR4, UR5, 0xff, URZ ;  /* 0x000000ff05047890 */ /* 0x000fe2000fffe03f */
[----:B------:R-:W-:Y:S01]  /*1220*/  IMAD.SHL.U32 R56, R6, 0x40, RZ ;  /* 0x0000004006387824 */ /* 0x000fe200078e00ff */
[----:B------:R-:W-:Y:S01]  /*1230*/  SHF.R.U32.HI R0, RZ, 0x1, R0 ;  /* 0x00000001ff007819 */ /* 0x000fe20000011600 */
[----:B------:R-:W1:Y:S01]  /*1240*/  LDC R61, c[0x0][0x658] ;  /* 0x00019600ff3d7b82 */ /* 0x000e620000000800 */
[----:B------:R-:W-:Y:S01]  /*1250*/  LOP3.LUT R3, R3, 0x7, RZ, 0xc0, !PT ;  /* 0x0000000703037812 */ /* 0x000fe200078ec0ff */
[----:B------:R-:W-:Y:S01]  /*1260*/  USHF.R.S32.HI UR5, URZ, 0x1f, UR4 ;  /* 0x0000001f3f057899 */ /* 0x000fe20008011404 */
[----:B------:R-:W-:Y:S01]  /*1270*/  LOP3.LUT R0, R0, 0x30, RZ, 0xc0, !PT ;  /* 0x0000003000007812 */ /* 0x000fe200078ec0ff */
[----:B------:R-:W-:Y:S01]  /*1280*/  IMAD.MOV.U32 R8, RZ, RZ, 0x1 ;  /* 0x00000001ff087424 */ /* 0x000fe200078e00ff */
[--C-:B------:R-:W-:Y:S01]  /*1290*/  LOP3.LUT R56, R56, 0x40, R3.reuse, 0xe2, !PT ;  /* 0x0000004038387812 */ /* 0x100fe200078ee203 */
[----:B------:R-:W-:Y:S01]  /*12a0*/  ULEA.HI UR5, UR5, UR4, URZ, 0x8 ;  /* 0x0000000405057291 */ /* 0x000fe2000f8f403f */
[-C--:B------:R-:W-:Y:S01]  /*12b0*/  IADD3 R3, RZ, -R0.reuse, -R3 ;  /* 0x80000000ff037210 */ /* 0x080fe20007ffe803 */
[----:B------:R-:W2:Y:S01]  /*12c0*/  LDC R66, c[0x0][0x600] ;  /* 0x00018000ff427b82 */ /* 0x000ea20000000800 */
[----:B------:R-:W-:Y:S01]  /*12d0*/  LOP3.LUT R56, R56, R0, RZ, 0xfc, !PT ;  /* 0x0000000038387212 */ /* 0x000fe200078efcff */
[----:B------:R-:W-:Y:S01]  /*12e0*/  IMAD.MOV.U32 R0, RZ, RZ, -0x1 ;  /* 0xffffffffff007424 */ /* 0x000fe200078e00ff */
[----:B------:R-:W-:Y:S01]  /*12f0*/  USHF.R.S32.HI UR43, URZ, 0x8, UR5 ;  /* 0x000000083f2b7899 */ /* 0x000fe20008011405 */
[----:B------:R-:W-:Y:S01]  /*1300*/  LOP3.LUT R60, R64, 0x3, RZ, 0xc0, !PT ;  /* 0x00000003403c7812 */ /* 0x000fe200078ec0ff */
[----:B------:R-:W-:Y:S01]  /*1310*/  IMAD R3, R6, -0x40, R3 ;  /* 0xffffffc006037824 */ /* 0x000fe200078e0203 */
[----:B------:R-:W-:Y:S01]  /*1320*/  LOP3.LUT R65, R64, 0x80, RZ, 0xc0, !PT ;  /* 0x0000008040417812 */ /* 0x000fe200078ec0ff */
[----:B------:R-:W-:Y:S01]  /*1330*/  UISETP.LT.AND UP0, UPT, UR43, 0x1, UPT ;  /* 0x000000012b00788c */ /* 0x000fe2000bf01270 */
[C---:B0-----:R-:W-:Y:S01]  /*1340*/  IMAD.SHL.U32 R69, R4.reuse, 0x80, RZ ;  /* 0x0000008004457824 */ /* 0x041fe200078e00ff */
[----:B------:R-:W-:Y:S01]  /*1350*/  SHF.L.U64.HI R68, R4, 0x7, R5 ;  /* 0x0000000704447819 */ /* 0x000fe20000010205 */
[----:B------:R-:W-:Y:S01]  /*1360*/  ULDC UR4, c[0x0][0x284] ;  /* 0x0000a10000047ab9 */ /* 0x000fe20000000800 */
[----:B------:R-:W-:Y:S01]  /*1370*/  USEL UR44, UR43, 0x1, UP0 ;  /* 0x000000012b2c7887 */ /* 0x000fe20008000000 */
[----:B------:R-:W-:Y:S01]  /*1380*/  IMAD R60, R60, -0x2, R7 ;  /* 0xfffffffe3c3c7824 */ /* 0x000fe200078e0207 */
[C---:B------:R-:W-:Y:S01]  /*1390*/  SHF.L.U64.HI R68, R69.reuse, 0x1, R68 ;  /* 0x0000000145447819 */ /* 0x040fe20000010244 */
[C---:B------:R-:W-:Y:S01]  /*13a0*/  IMAD.SHL.U32 R63, R4.reuse, 0x8, RZ ;  /* 0x00000008043f7824 */ /* 0x040fe200078e00ff */
[----:B------:R-:W-:Y:S01]  /*13b0*/  SHF.L.U64.HI R62, R4, 0x3, R5 ;  /* 0x00000003043e7819 */ /* 0x000fe20000010205 */
[----:B------:R-:W-:Y:S01]  /*13c0*/  IMAD.SHL.U32 R64, R64, 0x2, RZ ;  /* 0x0000000240407824 */ /* 0x000fe200078e00ff */
[-C--:B-1----:R-:W-:Y:S01]  /*13d0*/  SHF.L.U32 R0, R0, R61.reuse, RZ ;  /* 0x0000003d00007219 */ /* 0x082fe200000006ff */
[----:B------:R-:W-:Y:S01]  /*13e0*/  IMAD.SHL.U32 R69, R69, 0x2, RZ ;  /* 0x0000000245457824 */ /* 0x000fe200078e00ff */
[----:B------:R-:W-:Y:S01]  /*13f0*/  SHF.L.U32 R61, R8, R61, RZ ;  /* 0x0000003d083d7219 */ /* 0x000fe200000006ff */
[----:B------:R-:W-:Y:S01]  /*1400*/  VIADD R70, R3, UR4 ;  /* 0x0000000403467c36 */ /* 0x000fe20008000000 */
[----:B------:R-:W-:Y:S01]  /*1410*/  LOP3.LUT R82, R18, 0x1, RZ, 0xfc, !PT ;  /* 0x0000000112527812 */ /* 0x000fe200078efcff */
[----:B------:R-:W-:Y:S01]  /*1420*/  IMAD.MOV.U32 R57, RZ, RZ, RZ ;  /* 0x000000ffff397224 */ /* 0x000fe200078e00ff */
[----:B------:R-:W-:Y:S01]  /*1430*/  SHF.R.U32.HI R65, RZ, 0x7, R65 ;  /* 0x00000007ff417819 */ /* 0x000fe20000011641 */
[----:B--2---:R-:W-:Y:S01]  /*1440*/  VIADD R66, R66, 0xffffffff ;  /* 0xffffffff42427836 */ /* 0x004fe20000000000 */
[----:B------:R-:W-:Y:S01]  /*1450*/  LOP3.LUT R67, RZ, R0, RZ, 0x33, !PT ;  /* 0x00000000ff437212 */ /* 0x000fe200078e33ff */
[----:B------:R-:W-:Y:S01]  /*1460*/  UIADD3 UR44, UR43, -UR44, URZ ;  /* 0x8000002c2b2c7290 */ /* 0x000fe2000fffe03f */
[----:B------:R-:W-:Y:S01]  /*1470*/  UMOV UR36, URZ ;  /* 0x0000003f00247c82 */ /* 0x000fe20008000000 */
[----:B------:R-:W-:-:S10]  /*1480*/  UMOV UR42, URZ ;  /* 0x0000003f002a7c82 */ /* 0x000fd40008000000 */
.L_x_98:
[----:B0-----:R-:W0:Y:S01]  /*1490*/  SHFL.IDX PT, R0, R65, RZ, 0x1f ;  /* 0x00001fff41007589 */ /* 0x001e2200000e0000 */
[----:B-1----:R-:W1:Y:S01]  /*14a0*/  S2UR UR7, SR_CgaCtaId ;  /* 0x00000000000779c3 */ /* 0x002e620000008800 */
[----:B------:R-:W-:Y:S01]  /*14b0*/  UMOV UR6, 0x400 ;  /* 0x0000040000067882 */ /* 0x000fe20000000000 */
[----:B0-----:R-:W-:Y:S01]  /*14c0*/  R2UR UR4, R0 ;  /* 0x00000000000472ca */ /* 0x001fe200000e0000 */
[----:B-1----:R-:W-:-:S12]  /*14d0*/  ULEA UR6, UR7, UR6, 0x18 ;  /* 0x0000000607067291 */ /* 0x002fd8000f8ec03f */
[----:B------:R-:W-:-:S04]  /*14e0*/  ULEA.HI UR5, UR4, UR4, URZ, 0x1 ;  /* 0x0000000404057291 */ /* 0x000fc8000f8f083f */
[----:B------:R-:W-:-:S04]  /*14f0*/  ULOP3.LUT UR5, UR5, 0x7fffe, URZ, 0xc0, !UPT ;  /* 0x0007fffe05057892 */ /* 0x000fc8000f8ec03f */
[----:B------:R-:W-:-:S03]  /*1500*/  UIADD3 UR5, UR4, -UR5, URZ ;  /* 0x8000000504057290 */ /* 0x000fc6000fffe03f */
[----:B------:R-:W-:Y:S01]  /*1510*/  ULDC UR4, c[0x0][0x28c] ;  /* 0x0000a30000047ab9 */ /* 0x000fe20000000800 */
[----:B------:R-:W-:Y:S01]  /*1520*/  ULEA UR5, UR5, UR6, 0xd ;  /* 0x0000000605057291 */ /* 0x000fe2000f8e683f */
[----:B------:R-:W-:-:S03]  /*1530*/  ISETP.LT.AND P0, PT, RZ, UR4, PT ;  /* 0x00000004ff007c0c */ /* 0x000fc6000bf01270 */
[----:B------:R-:W-:-:S04]  /*1540*/  UIADD3 UR5, UR5, 0x100, URZ ;  /* 0x0000010005057890 */ /* 0x000fc8000fffe03f */
[----:B------:R-:W-:-:S04]  /*1550*/  USHF.R.U32.HI UR5, URZ, 0x4, UR5 ;  /* 0x000000043f057899 */ /* 0x000fc80008011605 */
[----:B------:R-:W-:-:S04]  /*1560*/  ULOP3.LUT UR5, UR5, 0x3fff, URZ, 0xc0, !UPT ;  /* 0x00003fff05057892 */ /* 0x000fc8000f8ec03f */
[----:B------:R-:W-:Y:S01]  /*1570*/  ULOP3.LUT UR45, UR5, 0x10000, URZ, 0xfc, !UPT ;  /* 0x00010000052d7892 */ /* 0x000fe2000f8efc3f */
[----:B--2345:R-:W-:Y:S11]  /*1580*/  @P0 BRA `(.L_x_17) ;  /* 0x0000000000400947 */ /* 0x03cff60003800000 */
[----:B------:R-:W-:Y:S01]  /*1590*/  MOV R0, 0x0 ;  /* 0x0000000000007802 */ /* 0x000fe20000000f00 */
[----:B------:R-:W-:Y:S01]  /*15a0*/  ULDC.64 UR4, c[0x4][0x68] ;  /* 0x01001a0000047ab9 */ /* 0x000fe20000000a00 */
[----:B------:R-:W-:Y:S01]  /*15b0*/  ULDC.64 UR6, c[0x4][0x8] ;  /* 0x0100020000067ab9 */ /* 0x000fe20000000a00 */
[----:B------:R-:W-:Y:S01]  /*15c0*/  IMAD.U32 R4, RZ, RZ, UR4 ;  /* 0x00000004ff047e24 */ /* 0x000fe2000f8e00ff */
[----:B------:R0:W1:Y:S01]  /*15d0*/  LDC.64 R14, c[0x4][R0] ;  /* 0x01000000000e7b82 */ /* 0x0000620000000a00 */
[----:B------:R-:W-:Y:S01]  /*15e0*/  IMAD.U32 R5, RZ, RZ, UR5 ;  /* 0x00000005ff057e24 */ /* 0x000fe2000f8e00ff */
[----:B------:R-:W-:Y:S01]  /*15f0*/  ULDC.64 UR4, c[0x4][0x70] ;  /* 0x01001c0000047ab9 */ /* 0x000fe20000000a00 */
[----:B------:R-:W-:Y:S02]  /*1600*/  IMAD.U32 R10, RZ, RZ, UR6 ;  /* 0x00000006ff0a7e24 */ /* 0x000fe4000f8e00ff */
[----:B------:R-:W-:Y:S02]  /*1610*/  IMAD.U32 R6, RZ, RZ, UR4 ;  /* 0x00000004ff067e24 */ /* 0x000fe4000f8e00ff */
[----:B------:R-:W-:-:S02]  /*1620*/  IMAD.U32 R7, RZ, RZ, UR5 ;  /* 0x00000005ff077e24 */ /* 0x000fc4000f8e00ff */
[----:B------:R-:W-:Y:S02]  /*1630*/  IMAD.U32 R11, RZ, RZ, UR7 ;  /* 0x00000007ff0b7e24 */ /* 0x000fe4000f8e00ff */
[----:B------:R-:W-:Y:S02]  /*1640*/  IMAD.MOV.U32 R8, RZ, RZ, 0x1e1 ;  /* 0x000001e1ff087424 */ /* 0x000fe400078e00ff */
[----:B------:R-:W-:Y:S02]  /*1650*/  IMAD.MOV.U32 R12, RZ, RZ, 0x1 ;  /* 0x00000001ff0c7424 */ /* 0x000fe400078e00ff */
[----:B0-----:R-:W-:-:S07]  /*1660*/  IMAD.MOV.U32 R13, RZ, RZ, RZ ;  /* 0x000000ffff0d7224 */ /* 0x001fce00078e00ff */
[----:B------:R-:W-:-:S07]  /*1670*/  LEPC R20, `(.L_x_17) ;  /* 0x000000001014794e */ /* 0x000fce0000000000 */
[----:B-1---5:R-:W-:Y:S05]  /*1680*/  CALL.ABS.NOINC R14 ;  /* 0x000000000e007343 */ /* 0x022fea0003c00000 */
.L_x_17:
[----:B------:R-:W-:-:S13]  /*1690*/  ISETP.NE.AND P0, PT, R82, 0x3, PT ;  /* 0x000000035200780c */ /* 0x000fda0003f05270 */
[----:B------:R-:W-:Y:S05]  /*16a0*/  @!P0 BRA `(.L_x_18) ;  /* 0x0000000000048947 */ /* 0x000fea0003800000 */
[----:B------:R-:W-:Y:S01]  /*16b0*/  BPT.TRAP 0x1 ;  /* 0x000000040000795c */ /* 0x000fe20000300000 */
.L_x_18:
[----:B------:R-:W0:Y:S01]  /*16c0*/  S2UR UR5, SR_CgaCtaId ;  /* 0x00000000000579c3 */ /* 0x000e220000008800 */
[----:B------:R-:W-:Y:S01]  /*16d0*/  UMOV UR4, 0x400 ;  /* 0x0000040000047882 */ /* 0x000fe20000000000 */
[----:B------:R-:W-:Y:S02]  /*16e0*/  IMAD.U32 R0, RZ, RZ, UR36 ;  /* 0x00000024ff007e24 */ /* 0x000fe4000f8e00ff */
[----:B------:R-:W-:-:S03]  /*16f0*/  IMAD.U32 R3, RZ, RZ, UR42 ;  /* 0x0000002aff037e24 */ /* 0x000fc6000f8e00ff */
[----:B------:R-:W-:Y:S01]  /*1700*/  SHF.L.U32 R0, R0, 0x1f, RZ ;  /* 0x0000001f00007819 */ /* 0x000fe200000006ff */
[----:B0-----:R-:W-:-:S06]  /*1710*/  ULEA UR4, UR5, UR4, 0x18 ;  /* 0x0000000405047291 */ /* 0x001fcc000f8ec03f */
[----:B------:R-:W-:-:S04]  /*1720*/  IMAD.U32 R6, RZ, RZ, UR4 ;  /* 0x00000004ff067e24 */ /* 0x000fc8000f8e00ff */
[----:B------:R-:W-:-:S04]  /*1730*/  IMAD R3, R3, 0x8, R6 ;  /* 0x0000000803037824 */ /* 0x000fc800078e0206 */
[----:B------:R0:W1:Y:S01]  /*1740*/  SYNCS.PHASECHK.TRANS64.TRYWAIT P1, [R3+URZ], R0 ;  /* 0x00000000030075a7 */ /* 0x000062000802017f */
[----:B------:R-:W-:Y:S05]  /*1750*/  @!P0 BRA `(.L_x_19) ;  /* 0x0000000000048947 */ /* 0x000fea0003800000 */
[----:B------:R-:W-:Y:S01]  /*1760*/  BPT.TRAP 0x1 ;  /* 0x000000040000795c */ /* 0x000fe20000300000 */
.L_x_19:
[----:B------:R-:W-:-:S05]  /*1770*/  IMAD.U32 R4, RZ, RZ, UR44 ;  /* 0x0000002cff047e24 */ /* 0x000fca000f8e00ff */
[----:B------:R-:W-:Y:S01]  /*1780*/  ISETP.GE.AND P2, PT, R4, 0x1, PT ;  /* 0x000000010400780c */ /* 0x000fe20003f46270 */
[----:B-1----:R-:W-:-:S12]  /*1790*/  @P1 BRA `(.L_x_20) ;  /* 0x0000000000081947 */ /* 0x002fd80003800000 */
[----:B------:R-:W1:Y:S02]  /*17a0*/  SYNCS.PHASECHK.TRANS64.TRYWAIT P1, [R3+URZ], R0 ;  /* 0x00000000030075a7 */ /* 0x000e64000802017f */
[----:B-1----:R-:W-:Y:S05]  /*17b0*/  @!P1 BRA `(.L_x_21) ;  /* 0x0000006000709947 */ /* 0x002fea0003800000 */
.L_x_20:
[----:B------:R-:W-:Y:S05]  /*17c0*/  WARPSYNC.ALL ;  /* 0x0000000000007948 */ /* 0x000fea0003800000 */
[----:B------:R-:W-:Y:S01]  /*17d0*/  R2UR UR4, R6 ;  /* 0x00000000060472ca */ /* 0x000fe200000e0000 */
[----:B------:R-:W-:Y:S01]  /*17e0*/  UIMAD UR8, UR42, 0x1800, UR45 ;  /* 0x000018002a0878a4 */ /* 0x000fe2000f8e022d */
[----:B------:R-:W-:Y:S01]  /*17f0*/  WARPGROUP.ARRIVE ;  /* 0x00000000000079c5 */ /* 0x000fe20000000000 */
[----:B------:R-:W-:Y:S01]  /*1800*/  UMOV UR9, 0x40000040 ;  /* 0x4000004000097882 */ /* 0x000fe20000000000 */
[----:B------:R-:W-:Y:S01]  /*1810*/  UMOV UR11, 0x40000040 ;  /* 0x40000040000b7882 */ /* 0x000fe20000000000 */
[----:B------:R-:W-:Y:S01]  /*1820*/  UIADD3 UR12, UR8, 0x400, URZ ;  /* 0x00000400080c7890 */ /* 0x000fe2000fffe03f */
[----:B------:R-:W-:Y:S01]  /*1830*/  UMOV UR15, UR11 ;  /* 0x0000000b000f7c82 */ /* 0x000fe20008000000 */
[----:B------:R-:W-:Y:S01]  /*1840*/  UMOV UR13, 0x40000040 ;  /* 0x40000040000d7882 */ /* 0x000fe20000000000 */
[----:B------:R-:W-:-:S05]  /*1850*/  UIADD3 UR5, UR8, 0x402, URZ ;  /* 0x0000040208057890 */ /* 0x000fca000fffe03f */
[----:B------:R-:W-:-:S04]  /*1860*/  UIADD3 UR4, UR4, 0x30100, URZ ;  /* 0x0003010004047890 */ /* 0x000fc8000fffe03f */
[----:B------:R-:W-:-:S04]  /*1870*/  USHF.R.U32.HI UR4, URZ, 0x4, UR4 ;  /* 0x000000043f047899 */ /* 0x000fc80008011604 */
[----:B------:R-:W-:-:S04]  /*1880*/  ULOP3.LUT UR4, UR4, 0x3fff, URZ, 0xc0, !UPT ;  /* 0x00003fff04047892 */ /* 0x000fc8000f8ec03f */
[----:B------:R-:W-:-:S04]  /*1890*/  ULOP3.LUT UR4, UR4, 0x10000, URZ, 0xfc, !UPT ;  /* 0x0001000004047892 */ /* 0x000fc8000f8efc3f */
[----:B------:R-:W-:-:S07]  /*18a0*/  ULEA UR6, UR42, UR4, 0xa ;  /* 0x000000042a067291 */ /* 0x000fce000f8e503f */
[----:B------:R-:W-:Y:S02]  /*18b0*/  UMOV UR10, UR6 ;  /* 0x00000006000a7c82 */ /* 0x000fe40008000000 */
[----:B------:R-:W-:Y:S01]  /*18c0*/  HGMMA.64x32x16.F32 R40, gdesc[UR8], RZ, !UPT, gsb0 ;  /* 0x00600000082879f0 */ /* 0x000fe2000c0008ff */
[----:B------:R-:W-:Y:S01]  /*18d0*/  UMOV UR14, UR10 ;  /* 0x0000000a000e7c82 */ /* 0x000fe20008000000 */
[----:B------:R-:W-:Y:S01]  /*18e0*/  UIADD3 UR10, UR6, 0x306, URZ ;  /* 0x00000306060a7890 */ /* 0x000fe2000fffe03f */
[----:B------:R-:W-:Y:S01]  /*18f0*/  UMOV UR9, 0x40000040 ;  /* 0x4000004000097882 */ /* 0x000fe20000000000 */
[----:B------:R-:W-:Y:S01]  /*1900*/  UMOV UR11, 0x40000040 ;  /* 0x40000040000b7882 */ /* 0x000fe20000000000 */
[----:B------:R-:W-:Y:S02]  /*1910*/  WARPGROUP.DEPBAR.LE gsb0, 0x0 ;  /* 0x00008000000079c5 */ /* 0x000fe40000010000 */
[----:B------:R-:W-:-:S06]  /*1920*/  WARPGROUP.ARRIVE ;  /* 0x00000000000079c5 */ /* 0x000fcc0000000000 */
[----:B------:R-:W-:Y:S01]  /*1930*/  HGMMA.64x32x16.F32 R24, gdesc[UR12], RZ, !UPT, gsb0 ;  /* 0x006000000c1879f0 */ /* 0x000fe2000c0008ff */
[----:B------:R-:W-:Y:S02]  /*1940*/  UIADD3 UR12, UR8, 0x2, URZ ;  /* 0x00000002080c7890 */ /* 0x000fe4000fffe03f */
[----:B------:R-:W-:Y:S01]  /*1950*/  UIADD3 UR14, UR6, 0x2, URZ ;  /* 0x00000002060e7890 */ /* 0x000fe2000fffe03f */
[----:B------:R-:W-:Y:S01]  /*1960*/  UMOV UR13, 0x40000040 ;  /* 0x40000040000d7882 */ /* 0x000fe20000000000 */
[----:B------:R-:W-:Y:S01]  /*1970*/  UMOV UR15, 0x40000040 ;  /* 0x40000040000f7882 */ /* 0x000fe20000000000 */
[----:B------:R-:W-:Y:S02]  /*1980*/  WARPGROUP.DEPBAR.LE gsb0, 0x0 ;  /* 0x00008000000079c5 */ /* 0x000fe40000010000 */
[----:B------:R-:W-:-:S06]  /*1990*/  WARPGROUP.ARRIVE ;  /* 0x00000000000079c5 */ /* 0x000fcc0000000000 */
[----:B------:R-:W-:Y:S01]  /*19a0*/  HGMMA.64x32x16.F32 R40, gdesc[UR12], R40, gsb0 ;  /* 0x006000000c2879f0 */ /* 0x000fe20008000828 */
[----:B------:R-:W-:Y:S01]  /*19b0*/  UMOV UR12, UR5 ;  /* 0x00000005000c7c82 */ /* 0x000fe20008000000 */
[----:B------:R-:W-:Y:S01]  /*19c0*/  UMOV UR13, 0x40000040 ;  /* 0x40000040000d7882 */ /* 0x000fe20000000000 */
[----:B------:R-:W-:Y:S01]  /*19d0*/  UIADD3 UR5, UR8, 0x404, URZ ;  /* 0x0000040408057890 */ /* 0x000fe2000fffe03f */
[----:B------:R-:W-:Y:S02]  /*19e0*/  WARPGROUP.DEPBAR.LE gsb0, 0x0 ;  /* 0x00008000000079c5 */ /* 0x000fe40000010000 */
[----:B------:R-:W-:-:S06]  /*19f0*/  WARPGROUP.ARRIVE ;  /* 0x00000000000079c5 */ /* 0x000fcc0000000000 */
[----:B------:R-:W-:Y:S01]  /*1a00*/  HGMMA.64x32x16.F32 R24, gdesc[UR12], R24, gsb0 ;  /* 0x006000000c1879f0 */ /* 0x000fe20008000818 */
        /* <DEDUP_REMOVED lines=160> */
[----:B------:R-:W-:Y:S01]  /*2410*/  UIADD3 UR6, UR8, 0x1606, URZ ;  /* 0x0000160608067890 */ /* 0x000fe2000fffe03f */
[----:B------:R-:W-:Y:S02]  /*2420*/  WARPGROUP.DEPBAR.LE gsb0, 0x0 ;  /* 0x00008000000079c5 */ /* 0x000fe40000010000 */
[----:B------:R-:W-:-:S06]  /*2430*/  WARPGROUP.ARRIVE ;  /* 0x00000000000079c5 */ /* 0x000fcc0000000000 */
[----:B------:R-:W-:Y:S01]  /*2440*/  HGMMA.64x32x16.F32 R40, gdesc[UR12], R40, gsb0 ;  /* 0x006000000c2879f0 */ /* 0x000fe20008000828 */
[----:B------:R-:W-:Y:S01]  /*2450*/  UMOV UR12, UR5 ;  /* 0x00000005000c7c82 */ /* 0x000fe20008000000 */
[----:B------:R-:W-:Y:S01]  /*2460*/  UMOV UR13, 0x40000040 ;  /* 0x40000040000d7882 */ /* 0x000fe20000000000 */
[----:B------:R-:W-:-:S07]  /*2470*/  UIADD3 UR5, UR8, 0x1206, URZ ;  /* 0x0000120608057890 */ /* 0x000fce000fffe03f */
[----:B------:R-:W-:Y:S01]  /*2480*/  UMOV UR8, UR5 ;  /* 0x0000000500087c82 */ /* 0x000fe20008000000 */
[----:B------:R-:W-:Y:S02]  /*2490*/  WARPGROUP.DEPBAR.LE gsb0, 0x0 ;  /* 0x00008000000079c5 */ /* 0x000fe40000010000 */
[----:B------:R-:W-:-:S06]  /*24a0*/  WARPGROUP.ARRIVE ;  /* 0x00000000000079c5 */ /* 0x000fcc0000000000 */
[----:B------:R-:W-:Y:S03]  /*24b0*/  HGMMA.64x32x16.F32 R24, gdesc[UR12], R24, gsb0 ;  /* 0x006000000c1879f0 */ /* 0x000fe60008000818 */
[----:B------:R-:W-:Y:S02]  /*24c0*/  WARPGROUP.DEPBAR.LE gsb0, 0x0 ;  /* 0x00008000000079c5 */ /* 0x000fe40000010000 */
[----:B------:R-:W-:-:S06]  /*24d0*/  WARPGROUP.ARRIVE ;  /* 0x00000000000079c5 */ /* 0x000fcc0000000000 */
[----:B------:R-:W-:Y:S01]  /*24e0*/  HGMMA.64x32x16.F32 R40, gdesc[UR8], R40, gsb0 ;  /* 0x00600000082879f0 */ /* 0x000fe20008000828 */
[----:B------:R-:W-:Y:S01]  /*24f0*/  UMOV UR8, UR6 ;  /* 0x0000000600087c82 */ /* 0x000fe20008000000 */
[----:B------:R-:W-:Y:S01]  /*2500*/  UMOV UR9, 0x40000040 ;  /* 0x4000004000097882 */ /* 0x000fe20000000000 */
[----:B------:R-:W-:Y:S02]  /*2510*/  WARPGROUP.DEPBAR.LE gsb0, 0x0 ;  /* 0x00008000000079c5 */ /* 0x000fe40000010000 */
[----:B------:R-:W-:-:S06]  /*2520*/  WARPGROUP.ARRIVE ;  /* 0x00000000000079c5 */ /* 0x000fcc0000000000 */
[----:B------:R-:W-:Y:S03]  /*2530*/  HGMMA.64x32x16.F32 R24, gdesc[UR8], R24, gsb0 ;  /* 0x00600000081879f0 */ /* 0x000fe60008000818 */
[----:B------:R-:W-:Y:S02]  /*2540*/  WARPGROUP.DEPBAR.LE gsb0, 0x0 ;  /* 0x00008000000079c5 */ /* 0x000fe40000010000 */
[----:B------:R-:W-:Y:S05]  /*2550*/  @!P2 BRA `(.L_x_22) ;  /* 0x0000000c00f8a947 */ /* 0x000fea0003800000 */
[----:B------:R-:W-:Y:S01]  /*2560*/  UIADD3 UR5, UR42, 0x1, URZ ;  /* 0x000000012a057890 */ /* 0x000fe2000fffe03f */
[----:B01----:R-:W-:Y:S02]  /*2570*/  IMAD.U32 R0, RZ, RZ, UR44 ;  /* 0x0000002cff007e24 */ /* 0x003fe4000f8e00ff */
[----:B------:R-:W-:Y:S01]  /*2580*/  IMAD.U32 R3, RZ, RZ, UR42 ;  /* 0x0000002aff037e24 */ /* 0x000fe2000f8e00ff */
[----:B------:R-:W-:-:S04]  /*2590*/  UISETP.NE.AND UP0, UPT, UR5, 0x2, UPT ;  /* 0x000000020500788c */ /* 0x000fc8000bf05270 */
[----:B------:R-:W-:Y:S02]  /*25a0*/  USEL UR6, URZ, 0x1, UP0 ;  /* 0x000000013f067887 */ /* 0x000fe40008000000 */
[----:B------:R-:W-:Y:S02]  /*25b0*/  USEL UR5, UR5, URZ, UP0 ;  /* 0x0000003f05057287 */ /* 0x000fe40008000000 */
[----:B------:R-:W-:-:S06]  /*25c0*/  ULOP3.LUT UR6, UR36, UR6, URZ, 0x3c, !UPT ;  /* 0x0000000624067292 */ /* 0x000fcc000f8e3c3f */
[----:B------:R-:W-:-:S07]  /*25d0*/  IMAD.U32 R7, RZ, RZ, UR6 ;  /* 0x00000006ff077e24 */ /* 0x000fce000f8e00ff */
.L_x_29:
[----:B------:R-:W-:Y:S05]  /*25e0*/  @!P0 BRA `(.L_x_23) ;  /* 0x0000000000048947 */ /* 0x000fea0003800000 */
[----:B------:R-:W-:Y:S01]  /*25f0*/  BPT.TRAP 0x1 ;  /* 0x000000040000795c */ /* 0x000fe20000300000 */
.L_x_23:
[----:B------:R-:W0:Y:S01]  /*2600*/  S2UR UR7, SR_CgaCtaId ;  /* 0x00000000000779c3 */ /* 0x000e220000008800 */
[----:B------:R-:W-:Y:S01]  /*2610*/  UMOV UR6, 0x400 ;  /* 0x0000040000067882 */ /* 0x000fe20000000000 */
[----:B------:R-:W-:Y:S01]  /*2620*/  IMAD.U32 R5, RZ, RZ, UR5 ;  /* 0x00000005ff057e24 */ /* 0x000fe2000f8e00ff */
[----:B------:R-:W-:Y:S01]  /*2630*/  SHF.L.U32 R4, R7, 0x1f, RZ ;  /* 0x0000001f07047819 */ /* 0x000fe200000006ff */
[----:B0-----:R-:W-:-:S06]  /*2640*/  ULEA UR6, UR7, UR6, 0x18 ;  /* 0x0000000607067291 */ /* 0x001fcc000f8ec03f */
[----:B------:R-:W-:-:S04]  /*2650*/  IMAD.U32 R6, RZ, RZ, UR6 ;  /* 0x00000006ff067e24 */ /* 0x000fc8000f8e00ff */
[----:B------:R-:W-:-:S04]  /*2660*/  IMAD R5, R5, 0x8, R6 ;  /* 0x0000000805057824 */ /* 0x000fc800078e0206 */
[----:B------:R0:W1:Y:S01]  /*2670*/  SYNCS.PHASECHK.TRANS64.TRYWAIT P1, [R5+URZ], R4 ;  /* 0x00000004050075a7 */ /* 0x000062000802017f */
[----:B------:R-:W-:Y:S05]  /*2680*/  @!P0 BRA `(.L_x_24) ;  /* 0x0000000000048947 */ /* 0x000fea0003800000 */
[----:B------:R-:W-:Y:S01]  /*2690*/  BPT.TRAP 0x1 ;  /* 0x000000040000795c */ /* 0x000fe20000300000 */
.L_x_24:
[----:B-1----:R-:W-:Y:S05]  /*26a0*/  @P1 BRA `(.L_x_25) ;  /* 0x0000000000081947 */ /* 0x002fea0003800000 */
[----:B------:R-:W1:Y:S02]  /*26b0*/  SYNCS.PHASECHK.TRANS64.TRYWAIT P1, [R5+URZ], R4 ;  /* 0x00000004050075a7 */ /* 0x000e64000802017f */
[----:B-1----:R-:W-:Y:S05]  /*26c0*/  @!P1 BRA `(.L_x_26) ;  /* 0x0000005000c09947 */ /* 0x002fea0003800000 */
.L_x_25:
[----:B------:R-:W-:Y:S01]  /*26d0*/  ULEA UR8, UR5, UR4, 0xa ;  /* 0x0000000405087291 */ /* 0x000fe2000f8e503f */
[----:B------:R-:W-:Y:S01]  /*26e0*/  WARPGROUP.ARRIVE ;  /* 0x00000000000079c5 */ /* 0x000fe20000000000 */
[----:B------:R-:W-:Y:S01]  /*26f0*/  UIMAD UR6, UR5, 0x1800, UR45 ;  /* 0x00001800050678a4 */ /* 0x000fe2000f8e022d */
[----:B------:R-:W-:Y:S01]  /*2700*/  UMOV UR15, 0x40000040 ;  /* 0x40000040000f7882 */ /* 0x000fe20000000000 */
[----:B------:R-:W-:Y:S02]  /*2710*/  UMOV UR13, 0x40000040 ;  /* 0x40000040000d7882 */ /* 0x000fe40000000000 */
[----:B------:R-:W-:Y:S01]  /*2720*/  UIADD3 UR7, UR6, 0x400, URZ ;  /* 0x0000040006077890 */ /* 0x000fe2000fffe03f */
[----:B------:R-:W-:Y:S02]  /*2730*/  UMOV UR14, UR8 ;  /* 0x00000008000e7c82 */ /* 0x000fe40008000000 */
[----:B------:R-:W-:Y:S01]  /*2740*/  UMOV UR12, UR6 ;  /* 0x00000006000c7c82 */ /* 0x000fe20008000000 */
[----:B------:R-:W-:Y:S01]  /*2750*/  UIADD3 UR10, UR8, 0x306, URZ ;  /* 0x00000306080a7890 */ /* 0x000fe2000fffe03f */
[----:B------:R-:W-:Y:S01]  /*2760*/  HGMMA.64x32x16.F32 R40, gdesc[UR12], R40, gsb0 ;  /* 0x006000000c2879f0 */ /* 0x000fe20008000828 */
[----:B------:R-:W-:Y:S01]  /*2770*/  UMOV UR13, 0x40000040 ;  /* 0x40000040000d7882 */ /* 0x000fe20000000000 */
[----:B------:R-:W-:Y:S01]  /*2780*/  UMOV UR12, UR7 ;  /* 0x00000007000c7c82 */ /* 0x000fe20008000000 */
[----:B------:R-:W-:Y:S01]  /*2790*/  UIADD3 UR7, UR6, 0x402, URZ ;  /* 0x0000040206077890 */ /* 0x000fe2000fffe03f */
[----:B------:R-:W-:Y:S01]  /*27a0*/  UMOV UR11, 0x40000040 ;  /* 0x40000040000b7882 */ /* 0x000fe20000000000 */
[----:B------:R-:W-:Y:S01]  /*27b0*/  UMOV UR9, 0x40000040 ;  /* 0x4000004000097882 */ /* 0x000fe20000000000 */
[----:B------:R-:W-:-:S02]  /*27c0*/  WARPGROUP.DEPBAR.LE gsb0, 0x0 ;  /* 0x00008000000079c5 */ /* 0x000fc40000010000 */
        /* <DEDUP_REMOVED lines=175> */
[----:B------:R-:W-:Y:S02]  /*32c0*/  UIADD3 UR8, UR6, 0x1206, URZ ;  /* 0x0000120606087890 */ /* 0x000fe4000fffe03f */
[----:B------:R-:W-:Y:S01]  /*32d0*/  UIADD3 UR6, UR6, 0x1606, URZ ;  /* 0x0000160606067890 */ /* 0x000fe2000fffe03f */
        /* <DEDUP_REMOVED lines=18> */
[----:B------:R-:W-:Y:S01]  /*3400*/  BPT.TRAP 0x1 ;  /* 0x000000040000795c */ /* 0x000fe20000300000 */
.L_x_27:
[----:B------:R-:W-:-:S13]  /*3410*/  ISETP.NE.AND P1, PT, R22, RZ, PT ;  /* 0x000000ff1600720c */ /* 0x000fda0003f25270 */
[----:B01----:R-:W-:-:S04]  /*3420*/  @P1 IMAD R4, R3, 0x8, R6 ;  /* 0x0000000803041824 */ /* 0x003fc800078e0206 */
[----:B------:R-:W-:-:S05]  /*3430*/  @P1 VIADD R4, R4, 0x10 ;  /* 0x0000001004041836 */ /* 0x000fca0000000000 */
[----:B------:R-:W-:-:S04]  /*3440*/  @P1 PRMT R4, R19, 0x654, R4 ;  /* 0x0000065413041816 */ /* 0x000fc80000000004 */
[----:B------:R0:W-:Y:S01]  /*3450*/  @P1 SYNCS.ARRIVE.TRANS64.RED.A1T0 RZ, [R4+URZ], RZ ;  /* 0x000000ff04ff19a7 */ /* 0x0001e2000810043f */
[----:B------:R-:W-:-:S13]  /*3460*/  ISETP.GT.U32.AND P1, PT, R18, 0x1, PT ;  /* 0x000000011200780c */ /* 0x000fda0003f24070 */
[----:B0-----:R-:W-:Y:S05]  /*3470*/  @P1 BRA `(.L_x_28) ;  /* 0x0000000000041947 */ /* 0x001fea0003800000 */
[----:B------:R-:W-:Y:S01]  /*3480*/  BPT.TRAP 0x1 ;  /* 0x000000040000795c */ /* 0x000fe20000300000 */
.L_x_28:
[----:B------:R-:W-:Y:S01]  /*3490*/  UIADD3 UR5, UR5, 0x1, URZ ;  /* 0x0000000105057890 */ /* 0x000fe2000fffe03f */
[C---:B------:R-:W-:Y:S01]  /*34a0*/  ISETP.GT.AND P2, PT, R0.reuse, 0x1, PT ;  /* 0x000000010000780c */ /* 0x040fe20003f44270 */
[----:B------:R-:W-:Y:S02]  /*34b0*/  VIADD R3, R3, 0x1 ;  /* 0x0000000103037836 */ /* 0x000fe40000000000 */
[----:B------:R-:W-:Y:S01]  /*34c0*/  UISETP.NE.AND UP0, UPT, UR5, 0x2, UPT ;  /* 0x000000020500788c */ /* 0x000fe2000bf05270 */
[----:B------:R-:W-:Y:S02]  /*34d0*/  VIADD R0, R0, 0xffffffff ;  /* 0xffffffff00007836 */ /* 0x000fe40000000000 */
[C---:B------:R-:W-:Y:S01]  /*34e0*/  ISETP.NE.AND P1, PT, R3.reuse, 0x2, PT ;  /* 0x000000020300780c */ /* 0x040fe20003f25270 */
[----:B------:R-:W-:Y:S02]  /*34f0*/  USEL UR6, URZ, 0x1, UP0 ;  /* 0x000000013f067887 */ /* 0x000fe40008000000 */
[----:B------:R-:W-:Y:S01]  /*3500*/  USEL UR5, UR5, URZ, UP0 ;  /* 0x0000003f05057287 */ /* 0x000fe20008000000 */
[----:B------:R-:W-:-:S03]  /*3510*/  SEL R3, R3, RZ, P1 ;  /* 0x000000ff03037207 */ /* 0x000fc60000800000 */
[----:B------:R-:W-:Y:S01]  /*3520*/  LOP3.LUT R7, R7, UR6, RZ, 0x3c, !PT ;  /* 0x0000000607077c12 */ /* 0x000fe2000f8e3cff */
[----:B------:R-:W-:Y:S07]  /*3530*/  @P2 BRA `(.L_x_29) ;  /* 0xfffffff000282947 */ /* 0x000fee000383ffff */
.L_x_22:
[----:B01----:R-:W0:Y:S02]  /*3540*/  LDC R0, c[0x0][0x28c] ;  /* 0x0000a300ff007b82 */ /* 0x003e240000000800 */
[----:B0-----:R-:W-:-:S13]  /*3550*/  ISETP.GE.AND P1, PT, R0, 0x1, PT ;  /* 0x000000010000780c */ /* 0x001fda0003f26270 */
[----:B------:R-:W-:Y:S05]  /*3560*/  @!P1 BRA `(.L_x_30) ;  /* 0x0000000000389947 */ /* 0x000fea0003800000 */
[----:B------:R-:W-:Y:S05]  /*3570*/  @!P0 BRA `(.L_x_31) ;  /* 0x0000000000048947 */ /* 0x000fea0003800000 */
[----:B------:R-:W-:Y:S01]  /*3580*/  BPT.TRAP 0x1 ;  /* 0x000000040000795c */ /* 0x000fe20000300000 */
.L_x_31:
[----:B------:R-:W-:-:S13]  /*3590*/  ISETP.NE.AND P0, PT, R22, RZ, PT ;  /* 0x000000ff1600720c */ /* 0x000fda0003f05270 */
[----:B------:R-:W-:-:S05]  /*35a0*/  VOTEU.ANY UP0, P0 ;  /* 0x00000000003f7886 */ /* 0x000fca0000000100 */
[----:B------:R-:W-:-:S06]  /*35b0*/  @UP0 UIADD3 UR4, UR44, UR42, URZ ;  /* 0x0000002a2c040290 */ /* 0x000fcc000fffe03f */
[----:B------:R-:W-:-:S04]  /*35c0*/  IMAD.U32 R0, RZ, RZ, UR4 ;  /* 0x00000004ff007e24 */ /* 0x000fc8000f8e00ff */
[----:B------:R-:W-:-:S05]  /*35d0*/  @P0 IMAD.SHL.U32 R0, R0, 0x8, RZ ;  /* 0x0000000800000824 */ /* 0x000fca00078e00ff */
[----:B------:R-:W-:-:S04]  /*35e0*/  @P0 LOP3.LUT R0, R0, 0x8, RZ, 0xc0, !PT ;  /* 0x0000000800000812 */ /* 0x000fc800078ec0ff */
[----:B------:R-:W-:-:S04]  /*35f0*/  @P0 IADD3 R0, R6, 0x10, R0 ;  /* 0x0000001006000810 */ /* 0x000fc80007ffe000 */
[----:B------:R-:W-:-:S04]  /*3600*/  @P0 PRMT R0, R19, 0x654, R0 ;  /* 0x0000065413000816 */ /* 0x000fc80000000000 */
[----:B------:R0:W-:Y:S01]  /*3610*/  @P0 SYNCS.ARRIVE.TRANS64.RED.A1T0 RZ, [R0+URZ], RZ ;  /* 0x000000ff00ff09a7 */ /* 0x0001e2000810043f */
[----:B------:R-:W-:-:S13]  /*3620*/  ISETP.GT.U32.AND P0, PT, R18, 0x1, PT ;  /* 0x000000011200780c */ /* 0x000fda0003f04070 */
[----:B0-----:R-:W-:Y:S05]  /*3630*/  @P0 BRA `(.L_x_30) ;  /* 0x0000000000040947 */ /* 0x001fea0003800000 */
[----:B------:R-:W-:Y:S01]  /*3640*/  BPT.TRAP 0x1 ;  /* 0x000000040000795c */ /* 0x000fe20000300000 */
.L_x_30:
[----:B------:R-:W-:Y:S01]  /*3650*/  SHF.L.U32 R3, R71, 0x5, RZ ;  /* 0x0000000547037819 */ /* 0x000fe200000006ff */
[----:B------:R-:W-:Y:S01]  /*3660*/  ULDC UR6, c[0x0][0x288] ;  /* 0x0000a20000067ab9 */ /* 0x000fe20000000800 */
[----:B------:R-:W-:Y:S01]  /*3670*/  SHF.R.S32.HI R11, RZ, 0x1f, R23 ;  /* 0x0000001fff0b7819 */ /* 0x000fe20000011417 */
[----:B------:R-:W-:Y:S01]  /*3680*/  ULDC.64 UR4, c[0x0][0x5d0] ;  /* 0x0001740000047ab9 */ /* 0x000fe20000000a00 */
[----:B------:R-:W-:Y:S01]  /*3690*/  LOP3.LUT R4, R3, 0x6, R64, 0xf8, !PT ;  /* 0x0000000603047812 */ /* 0x000fe200078ef840 */
[----:B------:R-:W-:Y:S01]  /*36a0*/  IMAD R71, R73, 0xc0, RZ ;  /* 0x000000c049477824 */ /* 0x000fe200078e02ff */
[----:B------:R-:W-:Y:S01]  /*36b0*/  ISETP.GE.AND P0, PT, R3, UR6, PT ;  /* 0x0000000603007c0c */ /* 0x000fe2000bf06270 */
[----:B------:R-:W-:Y:S01]  /*36c0*/  IMAD R0, R11, UR4, RZ ;  /* 0x000000040b007c24 */ /* 0x000fe2000f8e02ff */
[----:B------:R-:W-:-:S03]  /*36d0*/  SHF.R.S32.HI R5, RZ, 0x1f, R4 ;  /* 0x0000001fff057819 */ /* 0x000fc60000011404 */
[C---:B------:R-:W-:Y:S02]  /*36e0*/  IMAD R9, R23.reuse, UR5, R0 ;  /* 0x0000000517097c24 */ /* 0x040fe4000f8e0200 */
[----:B------:R-:W-:Y:S01]  /*36f0*/  IMAD.WIDE.U32 R6, R23, UR4, R4 ;  /* 0x0000000417067c25 */ /* 0x000fe2000f8e0004 */
[----:B------:R-:W-:Y:S02]  /*3700*/  ULDC UR4, c[0x0][0x284] ;  /* 0x0000a10000047ab9 */ /* 0x000fe40000000800 */
[----:B------:R-:W-:Y:S01]  /*3710*/  ISETP.GE.OR P0, PT, R71, UR4, P0 ;  /* 0x0000000447007c0c */ /* 0x000fe20008706670 */
[----:B------:R-:W-:Y:S02]  /*3720*/  IMAD.IADD R7, R7, 0x1, R9 ;  /* 0x0000000107077824 */ /* 0x000fe400078e0209 */
[----:B------:R-:W-:-:S10]  /*3730*/  IMAD.MOV.U32 R0, RZ, RZ, -0x1 ;  /* 0xffffffffff007424 */ /* 0x000fd400078e00ff */
[----:B------:R-:W-:Y:S05]  /*3740*/  @P0 BRA `(.L_x_32) ;  /* 0x00000024004c0947 */ /* 0x000fea0003800000 */
[----:B------:R-:W0:Y:S01]  /*3750*/  LDC.64 R12, c[0x0][0x5c8] ;  /* 0x00017200ff0c7b82 */ /* 0x000e220000000a00 */
[----:B-----5:R-:W-:Y:S01]  /*3760*/  FSETP.NEU.AND P1, PT, R59, RZ, PT ;  /* 0x000000ff3b00720b */ /* 0x020fe20003f2d000 */
[----:B------:R-:W-:Y:S01]  /*3770*/  IMAD.WIDE R72, R73, 0xc0, R56 ;  /* 0x000000c049487825 */ /* 0x000fe200078e0238 */
[----:B------:R-:W-:Y:S03]  /*3780*/  BSSY B0, `(.L_x_32) ;  /* 0x000024f000007945 */ /* 0x000fe60003800000 */
[----:B------:R-:W-:Y:S02]  /*3790*/  IMAD.IADD R71, R70, 0x1, -R71 ;  /* 0x0000000146477824 */ /* 0x000fe400078e0a47 */
[----:B------:R-:W-:-:S03]  /*37a0*/  IMAD.IADD R3, R60, 0x1, -R3 ;  /* 0x000000013c037824 */ /* 0x000fc600078e0a03 */
[----:B------:R-:W-:-:S04]  /*37b0*/  ISETP.GT.AND P3, PT, R71, RZ, PT ;  /* 0x000000ff4700720c */ /* 0x000fc80003f64270 */
[----:B------:R-:W-:Y:S01]  /*37c0*/  ISETP.GT.AND P0, PT, R3, RZ, P3 ;  /* 0x000000ff0300720c */ /* 0x000fe20001f04270 */
[-C--:B0-----:R-:W-:Y:S02]  /*37d0*/  IMAD R8, R73, R12.reuse, RZ ;  /* 0x0000000c49087224 */ /* 0x081fe400078e02ff */
[----:B------:R-:W-:-:S04]  /*37e0*/  IMAD.WIDE.U32 R80, R72, R12, R6 ;  /* 0x0000000c48507225 */ /* 0x000fc800078e0006 */
[----:B------:R-:W-:-:S04]  /*37f0*/  IMAD R7, R72, R13, R8 ;  /* 0x0000000d48077224 */ /* 0x000fc800078e0208 */
[----:B------:R-:W-:Y:S01]  /*3800*/  IMAD.IADD R85, R81, 0x1, R7 ;  /* 0x0000000151557824 */ /* 0x000fe200078e0207 */
[----:B------:R-:W-:Y:S06]  /*3810*/  @!P1 BRA `(.L_x_33) ;  /* 0x0000001800849947 */ /* 0x000fec0003800000 */
[----:B------:R-:W0:Y:S01]  /*3820*/  LDC.64 R8, c[0x0][0x5b8] ;  /* 0x00016e00ff087b82 */ /* 0x000e220000000a00 */
[----:B------:R-:W-:-:S07]  /*3830*/  ULDC.64 UR4, c[0x0][0x5c0] ;  /* 0x0001700000047ab9 */ /* 0x000fce0000000a00 */
[----:B------:R-:W1:Y:S08]  /*3840*/  LDC.64 R20, c[0x0][0x5b0] ;  /* 0x00016c00ff147b82 */ /* 0x000e700000000a00 */
[----:B------:R-:W2:Y:S01]  /*3850*/  LDC.64 R6, c[0x0][0x5a8] ;  /* 0x00016a00ff067b82 */ /* 0x000ea20000000a00 */
[----:B0-----:R-:W-:-:S04]  /*3860*/  IMAD R10, R11, R8, RZ ;  /* 0x000000080b0a7224 */ /* 0x001fc800078e02ff */
[C---:B------:R-:W-:Y:S02]  /*3870*/  IMAD R9, R23.reuse, R9, R10 ;  /* 0x0000000917097224 */ /* 0x040fe400078e020a */
[----:B------:R-:W-:-:S04]  /*3880*/  IMAD.WIDE.U32 R10, R23, R8, R4 ;  /* 0x00000008170a7225 */ /* 0x000fc800078e0004 */
[----:B-1----:R-:W-:Y:S02]  /*3890*/  IMAD R12, R73, R20, RZ ;  /* 0x00000014490c7224 */ /* 0x002fe400078e02ff */
[----:B------:R-:W-:Y:S02]  /*38a0*/  IMAD.IADD R13, R11, 0x1, R9 ;  /* 0x000000010b0d7824 */ /* 0x000fe400078e0209 */
[----:B------:R-:W-:Y:S02]  /*38b0*/  IMAD R83, R72, R21, R12 ;  /* 0x0000001548537224 */ /* 0x000fe400078e020c */
[----:B------:R-:W-:-:S04]  /*38c0*/  IMAD.MOV.U32 R12, RZ, RZ, R10 ;  /* 0x000000ffff0c7224 */ /* 0x000fc800078e000a */
[----:B------:R-:W-:-:S04]  /*38d0*/  IMAD.WIDE.U32 R14, R72, R20, R12 ;  /* 0x00000014480e7225 */ /* 0x000fc800078e000c */
[----:B------:R-:W-:Y:S01]  /*38e0*/  IMAD.IADD R15, R15, 0x1, R83 ;  /* 0x000000010f0f7824 */ /* 0x000fe200078e0253 */
[----:B--2---:R-:W-:-:S04]  /*38f0*/  LEA R74, P1, R14, R6, 0x1 ;  /* 0x000000060e4a7211 */ /* 0x004fc800078208ff */
[----:B------:R-:W-:-:S05]  /*3900*/  LEA.HI.X R75, R14, R7, R15, 0x1, P1 ;  /* 0x000000070e4b7211 */ /* 0x000fca00008f0c0f */
[----:B------:R0:W2:Y:S01]  /*3910*/  @P0 LDG.E.LTC128B.U16 R81, desc[UR40][R74.64] ;  /* 0x000000284a510981 */ /* 0x0000a2000c1e1520 */
[----:B------:R-:W-:Y:S01]  /*3920*/  IMAD.WIDE.U32 R76, R72, R20, R4 ;  /* 0x00000014484c7225 */ /* 0x000fe200078e0004 */
[----:B------:R-:W-:Y:S03]  /*3930*/  BSSY B1, `(.L_x_34) ;  /* 0x0000012000017945 */ /* 0x000fe60003800000 */
[----:B------:R-:W-:Y:S02]  /*3940*/  IMAD.IADD R77, R83, 0x1, R77 ;  /* 0x00000001534d7824 */ /* 0x000fe400078e024d */
[----:B------:R-:W-:-:S04]  /*3950*/  IMAD.WIDE.U32 R78, R23, R8, R76 ;  /* 0x00000008174e7225 */ /* 0x000fc800078e004c */
[----:B0-----:R-:W-:Y:S01]  /*3960*/  IMAD.SHL.U32 R74, R20, 0x8, RZ ;  /* 0x00000008144a7824 */ /* 0x001fe200078e00ff */
[----:B------:R-:W-:Y:S01]  /*3970*/  LEA R76, P2, R78, R6, 0x1 ;  /* 0x000000064e4c7211 */ /* 0x000fe200078408ff */
[----:B--2---:R-:W-:-:S05]  /*3980*/  HADD2.F32 R14, -RZ, R81.H0_H0 ;  /* 0x20000051ff0e7230 */ /* 0x004fca0000004100 */
[----:B------:R-:W-:Y:S01]  /*3990*/  FMUL R15, R14, R59 ;  /* 0x0000003b0e0f7220 */ /* 0x000fe20000400000 */
[----:B------:R-:W-:-:S03]  /*39a0*/  LEA R14, P1, R80, UR4, 0x1 ;  /* 0x00000004500e7c11 */ /* 0x000fc6000f8208ff */
[----:B------:R-:W-:Y:S01]  /*39b0*/  FFMA R15, R40, R58, R15 ;  /* 0x0000003a280f7223 */ /* 0x000fe2000000000f */
[----:B------:R-:W-:-:S04]  /*39c0*/  IMAD.IADD R40, R9, 0x1, R79 ;  /* 0x0000000109287824 */ /* 0x000fc800078e024f */
[----:B------:R-:W-:Y:S02]  /*39d0*/  F2FP.F16.F32.PACK_AB R75, RZ, R15 ;  /* 0x0000000fff4b723e */ /* 0x000fe400000000ff */
[----:B------:R-:W-:Y:S02]  /*39e0*/  LEA.HI.X R15, R80, UR5, R85, 0x1, P1 ;  /* 0x00000005500f7c11 */ /* 0x000fe400088f0c55 */
[----:B------:R-:W-:Y:S02]  /*39f0*/  ISETP.GT.AND P1, PT, R3, 0x1, P3 ;  /* 0x000000010300780c */ /* 0x000fe40001f24270 */
[----:B------:R-:W-:Y:S01]  /*3a00*/  LEA.HI.X R77, R78, R7, R40, 0x1, P2 ;  /* 0x000000074e4d7211 */ /* 0x000fe200010f0c28 */
[----:B------:R0:W-:Y:S02]  /*3a10*/  @P0 STG.E.U16 desc[UR40][R14.64], R75 ;  /* 0x0000004b0e000986 */ /* 0x0001e4000c101528 */
[----:B0-----:R-:W-:-:S08]  /*3a20*/  SHF.L.U64.HI R75, R20, 0x3, R21 ;  /* 0x00000003144b7819 */ /* 0x001fd00000010215 */
[----:B------:R-:W-:Y:S05]  /*3a30*/  @!P1 BRA `(.L_x_35) ;  /* 0x0000000000049947 */ /* 0x000fea0003800000 */
[----:B------:R0:W5:Y:S02]  /*3a40*/  LDG.E.LTC128B.U16 R81, desc[UR40][R76.64+0x2] ;  /* 0x000002284c517981 */ /* 0x000164000c1e1520 */
.L_x_35:
[----:B------:R-:W-:Y:S05]  /*3a50*/  BSYNC B1 ;  /* 0x0000000000017941 */ /* 0x000fea0003800000 */
.L_x_34:
[----:B-----5:R-:W-:Y:S01]  /*3a60*/  HADD2.F32 R40, -RZ, R81.H0_H0 ;  /* 0x20000051ff287230 */ /* 0x020fe20000004100 */
[----:B------:R-:W-:Y:S01]  /*3a70*/  ISETP.GT.AND P0, PT, R71, 0x8, PT ;  /* 0x000000084700780c */ /* 0x000fe20003f04270 */
[----:B------:R-:W-:-:S04]  /*3a80*/  IMAD.WIDE.U32 R84, R72, R20, R74 ;  /* 0x0000001448547225 */ /* 0x000fc800078e004a */
[----:B------:R-:W-:Y:S01]  /*3a90*/  FMUL R40, R40, R59 ;  /* 0x0000003b28287220 */ /* 0x000fe20000400000 */
[----:B------:R-:W-:Y:S01]  /*3aa0*/  IMAD.IADD R83, R83, 0x1, R85 ;  /* 0x0000000153537824 */ /* 0x000fe200078e0255 */
[----:B------:R-:W-:Y:S02]  /*3ab0*/  IADD3 R78, P4, R10, R84, RZ ;  /* 0x000000540a4e7210 */ /* 0x000fe40007f9e0ff */
[----:B------:R-:W-:Y:S01]  /*3ac0*/  FFMA R41, R41, R58, R40 ;  /* 0x0000003a29297223 */ /* 0x000fe20000000028 */
[----:B------:R-:W-:Y:S02]  /*3ad0*/  ISETP.GT.AND P2, PT, R3, RZ, P0 ;  /* 0x000000ff0300720c */ /* 0x000fe40000744270 */
[----:B------:R-:W-:Y:S01]  /*3ae0*/  IMAD.X R79, R83, 0x1, R13, P4 ;  /* 0x00000001534f7824 */ /* 0x000fe200020e060d */
[----:B------:R-:W-:Y:S02]  /*3af0*/  LEA R40, P4, R78, R6, 0x1 ;  /* 0x000000064e287211 */ /* 0x000fe400078808ff */
[----:B------:R-:W-:-:S02]  /*3b00*/  F2FP.F16.F32.PACK_AB R80, RZ, R41 ;  /* 0x00000029ff50723e */ /* 0x000fc400000000ff */
[----:B------:R-:W-:Y:S02]  /*3b10*/  LEA.HI.X R41, R78, R7, R79, 0x1, P4 ;  /* 0x000000074e297211 */ /* 0x000fe400020f0c4f */
[----:B------:R-:W-:Y:S02]  /*3b20*/  PRMT R85, R80, 0x7610, R85 ;  /* 0x0000761050557816 */ /* 0x000fe40000000055 */
[----:B------:R-:W-:-:S03]  /*3b30*/  PRMT R80, R81, 0x7610, R80 ;  /* 0x0000761051507816 */ /* 0x000fc60000000050 */
[----:B------:R1:W-:Y:S04]  /*3b40*/  @P1 STG.E.U16 desc[UR40][R14.64+0x2], R85 ;  /* 0x000002550e001986 */ /* 0x0003e8000c101528 */
[----:B------:R2:W3:Y:S01]  /*3b50*/  @P2 LDG.E.LTC128B.U16 R80, desc[UR40][R40.64] ;  /* 0x0000002828502981 */ /* 0x0004e2000c1e1520 */
[----:B------:R-:W-:Y:S01]  /*3b60*/  IADD3 R84, P1, R4, R84, RZ ;  /* 0x0000005404547210 */ /* 0x000fe20007f3e0ff */
[----:B------:R-:W-:Y:S01]  /*3b70*/  IMAD.SHL.U32 R81, R63, 0x2, RZ ;  /* 0x000000023f517824 */ /* 0x000fe200078e00ff */
[----:B------:R-:W-:Y:S03]  /*3b80*/  BSSY B1, `(.L_x_36) ;  /* 0x0000011000017945 */ /* 0x000fe60003800000 */
[----:B-1----:R-:W-:Y:S01]  /*3b90*/  IMAD.X R85, R5, 0x1, R83, P1 ;  /* 0x0000000105557824 */ /* 0x002fe200008e0653 */
[----:B------:R-:W-:-:S02]  /*3ba0*/  SHF.L.U64.HI R83, R63, 0x1, R62 ;  /* 0x000000013f537819 */ /* 0x000fc4000001023e */
[----:B------:R-:W-:Y:S01]  /*3bb0*/  ISETP.GT.AND P1, PT, R3, 0x1, P0 ;  /* 0x000000010300780c */ /* 0x000fe20000724270 */
[----:B------:R-:W-:-:S03]  /*3bc0*/  IMAD.WIDE.U32 R84, R23, R8, R84 ;  /* 0x0000000817547225 */ /* 0x000fc600078e0054 */
[----:B--2---:R-:W-:Y:S01]  /*3bd0*/  LEA R40, P5, R84, R6, 0x1 ;  /* 0x0000000654287211 */ /* 0x004fe200078a08ff */
[----:B---3--:R-:W-:-:S05]  /*3be0*/  HADD2.F32 R78, -RZ, R80.H0_H0 ;  /* 0x20000050ff4e7230 */ /* 0x008fca0000004100 */
[----:B------:R-:W-:Y:S01]  /*3bf0*/  FMUL R79, R78, R59 ;  /* 0x0000003b4e4f7220 */ /* 0x000fe20000400000 */
[----:B------:R-:W-:-:S03]  /*3c00*/  IADD3 R78, P4, R81, R14, RZ ;  /* 0x0000000e514e7210 */ /* 0x000fc60007f9e0ff */
[----:B------:R-:W-:Y:S01]  /*3c10*/  FFMA R79, R42, R58, R79 ;  /* 0x0000003a2a4f7223 */ /* 0x000fe2000000004f */
[----:B------:R-:W-:-:S04]  /*3c20*/  IMAD.IADD R42, R9, 0x1, R85 ;  /* 0x00000001092a7824 */ /* 0x000fc800078e0255 */
[----:B------:R-:W-:Y:S01]  /*3c30*/  F2FP.F16.F32.PACK_AB R85, RZ, R79 ;  /* 0x0000004fff55723e */ /* 0x000fe200000000ff */
[----:B------:R-:W-:Y:S01]  /*3c40*/  IMAD.X R79, R83, 0x1, R15, P4 ;  /* 0x00000001534f7824 */ /* 0x000fe200020e060f */
[----:B------:R-:W-:-:S04]  /*3c50*/  LEA.HI.X R41, R84, R7, R42, 0x1, P5 ;  /* 0x0000000754297211 */ /* 0x000fc800028f0c2a */
[----:B------:R1:W-:Y:S01]  /*3c60*/  @P2 STG.E.U16 desc[UR40][R78.64], R85 ;  /* 0x000000554e002986 */ /* 0x0003e2000c101528 */
[----:B------:R-:W-:Y:S05]  /*3c70*/  @!P1 BRA `(.L_x_37) ;  /* 0x0000000000049947 */ /* 0x000fea0003800000 */
[----:B------:R2:W5:Y:S02]  /*3c80*/  LDG.E.LTC128B.U16 R80, desc[UR40][R40.64+0x2] ;  /* 0x0000022828507981 */ /* 0x000564000c1e1520 */
.L_x_37:
[----:B------:R-:W-:Y:S05]  /*3c90*/  BSYNC B1 ;  /* 0x0000000000017941 */ /* 0x000fea0003800000 */
.L_x_36:
[----:B-----5:R-:W-:Y:S01]  /*3ca0*/  HADD2.F32 R42, -RZ, R80.H0_H0 ;  /* 0x20000050ff2a7230 */ /* 0x020fe20000004100 */
[----:B------:R-:W-:Y:S01]  /*3cb0*/  ISETP.GT.AND P2, PT, R3, 0x8, P3 ;  /* 0x000000080300780c */ /* 0x000fe20001f44270 */
[----:B------:R-:W-:Y:S03]  /*3cc0*/  BSSY B1, `(.L_x_38) ;  /* 0x000000a000017945 */ /* 0x000fe60003800000 */
[----:B------:R-:W-:-:S04]  /*3cd0*/  FMUL R42, R42, R59 ;  /* 0x0000003b2a2a7220 */ /* 0x000fc80000400000 */
[----:B------:R-:W-:Y:S01]  /*3ce0*/  FFMA R42, R43, R58, R42 ;  /* 0x0000003a2b2a7223 */ /* 0x000fe2000000002a */
[----:B------:R-:W-:-:S04]  /*3cf0*/  @P1 IMAD.MOV.U32 R43, RZ, RZ, R79 ;  /* 0x000000ffff2b1224 */ /* 0x000fc800078e004f */
[----:B------:R-:W-:-:S04]  /*3d00*/  F2FP.F16.F32.PACK_AB R42, RZ, R42 ;  /* 0x0000002aff2a723e */ /* 0x000fc800000000ff */
[----:B------:R-:W-:Y:S01]  /*3d10*/  PRMT R84, R42, 0x7610, R84 ;  /* 0x000076102a547816 */ /* 0x000fe20000000054 */
[----:B------:R-:W-:-:S05]  /*3d20*/  @P1 IMAD.MOV.U32 R42, RZ, RZ, R78 ;  /* 0x000000ffff2a1224 */ /* 0x000fca00078e004e */
[----:B------:R3:W-:Y:S01]  /*3d30*/  @P1 STG.E.U16 desc[UR40][R42.64+0x2], R84 ;  /* 0x000002542a001986 */ /* 0x0007e2000c101528 */
[----:B------:R-:W-:Y:S05]  /*3d40*/  @!P2 BRA `(.L_x_39) ;  /* 0x000000000004a947 */ /* 0x000fea0003800000 */
[----:B------:R4:W5:Y:S02]  /*3d50*/  LDG.E.LTC128B.U16 R80, desc[UR40][R76.64+0x10] ;  /* 0x000010284c507981 */ /* 0x000964000c1e1520 */
.L_x_39:
[----:B------:R-:W-:Y:S05]  /*3d60*/  BSYNC B1 ;  /* 0x0000000000017941 */ /* 0x000fea0003800000 */
.L_x_38:
[----:B---3-5:R-:W-:Y:S01]  /*3d70*/  HADD2.F32 R42, -RZ, R80.H0_H0 ;  /* 0x20000050ff2a7230 */ /* 0x028fe20000004100 */
[----:B------:R-:W-:Y:S01]  /*3d80*/  ISETP.GT.AND P1, PT, R3, 0x9, P3 ;  /* 0x000000090300780c */ /* 0x000fe20001f24270 */
[----:B------:R-:W-:Y:S03]  /*3d90*/  BSSY B1, `(.L_x_40) ;  /* 0x0000007000017945 */ /* 0x000fe60003800000 */
[----:B------:R-:W-:-:S04]  /*3da0*/  FMUL R43, R42, R59 ;  /* 0x0000003b2a2b7220 */ /* 0x000fc80000400000 */
[----:B------:R-:W-:-:S05]  /*3db0*/  FFMA R43, R44, R58, R43 ;  /* 0x0000003a2c2b7223 */ /* 0x000fca000000002b */
[----:B------:R-:W-:-:S05]  /*3dc0*/  F2FP.F16.F32.PACK_AB R43, RZ, R43 ;  /* 0x0000002bff2b723e */ /* 0x000fca00000000ff */
[----:B------:R3:W-:Y:S01]  /*3dd0*/  @P2 STG.E.U16 desc[UR40][R14.64+0x10], R43 ;  /* 0x0000102b0e002986 */ /* 0x0007e2000c101528 */
[----:B------:R-:W-:Y:S05]  /*3de0*/  @!P1 BRA `(.L_x_41) ;  /* 0x0000000000049947 */ /* 0x000fea0003800000 */
[----:B------:R0:W5:Y:S02]  /*3df0*/  LDG.E.LTC128B.U16 R80, desc[UR40][R76.64+0x12] ;  /* 0x000012284c507981 */ /* 0x000164000c1e1520 */
.L_x_41:
[----:B------:R-:W-:Y:S05]  /*3e00*/  BSYNC B1 ;  /* 0x0000000000017941 */ /* 0x000fea0003800000 */
.L_x_40:
[----:B-----5:R-:W-:Y:S01]  /*3e10*/  HADD2.F32 R42, -RZ, R80.H0_H0 ;  /* 0x20000050ff2a7230 */ /* 0x020fe20000004100 */
        /* <DEDUP_REMOVED lines=8> */
.L_x_43:
[----:B------:R-:W-:Y:S05]  /*3ea0*/  BSYNC B1 ;  /* 0x0000000000017941 */ /* 0x000fea0003800000 */
.L_x_42:
[----:B0----5:R-:W-:Y:S01]  /*3eb0*/  HADD2.F32 R42, -RZ, R80.H0_H0 ;  /* 0x20000050ff2a7230 */ /* 0x021fe20000004100 */
[----:B------:R-:W-:Y:S01]  /*3ec0*/  ISETP.GT.AND P1, PT, R3, 0x9, P0 ;  /* 0x000000090300780c */ /* 0x000fe20000724270 */
[----:B------:R-:W-:Y:S03]  /*3ed0*/  BSSY B1, `(.L_x_44) ;  /* 0x000000a000017945 */ /* 0x000fe60003800000 */
[----:B---3--:R-:W-:Y:S01]  /*3ee0*/  FMUL R43, R42, R59 ;  /* 0x0000003b2a2b7220 */ /* 0x008fe20000400000 */
[----:B------:R-:W-:-:S03]  /*3ef0*/  @P2 IMAD.MOV.U32 R42, RZ, RZ, R78 ;  /* 0x000000ffff2a2224 */ /* 0x000fc600078e004e */
[----:B------:R-:W-:-:S05]  /*3f00*/  FFMA R43, R46, R58, R43 ;  /* 0x0000003a2e2b7223 */ /* 0x000fca000000002b */
[----:B------:R-:W-:-:S04]  /*3f10*/  F2FP.F16.F32.PACK_AB R43, RZ, R43 ;  /* 0x0000002bff2b723e */ /* 0x000fc800000000ff */
[----:B------:R-:W-:Y:S01]  /*3f20*/  PRMT R44, R43, 0x7610, R44 ;  /* 0x000076102b2c7816 */ /* 0x000fe2000000002c */
[----:B------:R-:W-:-:S05]  /*3f30*/  @P2 IMAD.MOV.U32 R43, RZ, RZ, R79 ;  /* 0x000000ffff2b2224 */ /* 0x000fca00078e004f */
[----:B------:R0:W-:Y:S01]  /*3f40*/  @P2 STG.E.U16 desc[UR40][R42.64+0x10], R44 ;  /* 0x0000102c2a002986 */ /* 0x0001e2000c101528 */
[----:B------:R-:W-:Y:S05]  /*3f50*/  @!P1 BRA `(.L_x_45) ;  /* 0x0000000000049947 */ /* 0x000fea0003800000 */
[----:B------:R3:W5:Y:S02]  /*3f60*/  LDG.E.LTC128B.U16 R80, desc[UR40][R40.64+0x12] ;  /* 0x0000122828507981 */ /* 0x000764000c1e1520 */
.L_x_45:
[----:B------:R-:W-:Y:S05]  /*3f70*/  BSYNC B1 ;  /* 0x0000000000017941 */ /* 0x000fea0003800000 */
.L_x_44:
[----:B0----5:R-:W-:Y:S01]  /*3f80*/  HADD2.F32 R42, -RZ, R80.H0_H0 ;  /* 0x20000050ff2a7230 */ /* 0x021fe20000004100 */
[----:B------:R-:W-:Y:S01]  /*3f90*/  ISETP.GT.AND P2, PT, R3, 0x10, P3 ;  /* 0x000000100300780c */ /* 0x000fe20001f44270 */
[----:B------:R-:W-:Y:S01]  /*3fa0*/  @P1 IMAD.MOV.U32 R43, RZ, RZ, R79 ;  /* 0x000000ffff2b1224 */ /* 0x000fe200078e004f */
[----:B------:R-:W-:Y:S02]  /*3fb0*/  BSSY B1, `(.L_x_46) ;  /* 0x0000009000017945 */ /* 0x000fe40003800000 */
[----:B------:R-:W-:-:S04]  /*3fc0*/  FMUL R42, R42, R59 ;  /* 0x0000003b2a2a7220 */ /* 0x000fc80000400000 */
[----:B------:R-:W-:-:S05]  /*3fd0*/  FFMA R42, R47, R58, R42 ;  /* 0x0000003a2f2a7223 */ /* 0x000fca000000002a */
[----:B------:R-:W-:-:S04]  /*3fe0*/  F2FP.F16.F32.PACK_AB R42, RZ, R42 ;  /* 0x0000002aff2a723e */ /* 0x000fc800000000ff */
[----:B------:R-:W-:Y:S01]  /*3ff0*/  PRMT R44, R42, 0x7610, R44 ;  /* 0x000076102a2c7816 */ /* 0x000fe2000000002c */
[----:B------:R-:W-:-:S05]  /*4000*/  @P1 IMAD.MOV.U32 R42, RZ, RZ, R78 ;  /* 0x000000ffff2a1224 */ /* 0x000fca00078e004e */
[----:B------:R0:W-:Y:S01]  /*4010*/  @P1 STG.E.U16 desc[UR40][R42.64+0x12], R44 ;  /* 0x0000122c2a001986 */ /* 0x0001e2000c101528 */
[----:B------:R-:W-:Y:S05]  /*4020*/  @!P2 BRA `(.L_x_47) ;  /* 0x000000000004a947 */ /* 0x000fea0003800000 */
[----:B------:R0:W5:Y:S02]  /*4030*/  LDG.E.LTC128B.U16 R80, desc[UR40][R76.64+0x20] ;  /* 0x000020284c507981 */ /* 0x000164000c1e1520 */
.L_x_47:
[----:B------:R-:W-:Y:S05]  /*4040*/  BSYNC B1 ;  /* 0x0000000000017941 */ /* 0x000fea0003800000 */
.L_x_46:
[----:B0----5:R-:W-:Y:S01]  /*4050*/  HADD2.F32 R42, -RZ, R80.H0_H0 ;  /* 0x20000050ff2a7230 */ /* 0x021fe20000004100 */
        /* <DEDUP_REMOVED lines=8> */
.L_x_49:
[----:B------:R-:W-:Y:S05]  /*40e0*/  BSYNC B1 ;  /* 0x0000000000017941 */ /* 0x000fea0003800000 */
.L_x_48:
        /* <DEDUP_REMOVED lines=9> */
.L_x_51:
[----:B------:R-:W-:Y:S05]  /*4180*/  BSYNC B1 ;  /* 0x0000000000017941 */ /* 0x000fea0003800000 */
.L_x_50:
[----:B0----5:R-:W-:Y:S01]  /*4190*/  HADD2.F32 R42, -RZ, R80.H0_H0 ;  /* 0x20000050ff2a7230 */ /* 0x021fe20000004100 */
[----:B------:R-:W-:Y:S01]  /*41a0*/  ISETP.GT.AND P1, PT, R3, 0x11, P0 ;  /* 0x000000110300780c */ /* 0x000fe20000724270 */
[----:B------:R-:W-:Y:S03]  /*41b0*/  BSSY B1, `(.L_x_52) ;  /* 0x000000a000017945 */ /* 0x000fe60003800000 */
[----:B------:R-:W-:Y:S01]  /*41c0*/  FMUL R43, R42, R59 ;  /* 0x0000003b2a2b7220 */ /* 0x000fe20000400000 */
        /* <DEDUP_REMOVED lines=8> */
.L_x_53:
[----:B------:R-:W-:Y:S05]  /*4250*/  BSYNC B1 ;  /* 0x0000000000017941 */ /* 0x000fea0003800000 */
.L_x_52:
        /* <DEDUP_REMOVED lines=12> */
.L_x_55:
[----:B------:R-:W-:Y:S05]  /*4320*/  BSYNC B1 ;  /* 0x0000000000017941 */ /* 0x000fea0003800000 */
.L_x_54:
        /* <DEDUP_REMOVED lines=9> */
.L_x_57:
[----:B------:R-:W-:Y:S05]  /*43c0*/  BSYNC B1 ;  /* 0x0000000000017941 */ /* 0x000fea0003800000 */
.L_x_56:
        /* <DEDUP_REMOVED lines=9> */
.L_x_59:
[----:B------:R-:W-:Y:S05]  /*4460*/  BSYNC B1 ;  /* 0x0000000000017941 */ /* 0x000fea0003800000 */
.L_x_58:
[----:B0----5:R-:W-:Y:S01]  /*4470*/  HADD2.F32 R42, -RZ, R80.H0_H0 ;  /* 0x20000050ff2a7230 */ /* 0x021fe20000004100 */
[----:B------:R-:W-:Y:S01]  /*4480*/  ISETP.GT.AND P1, PT, R3, 0x19, P0 ;  /* 0x000000190300780c */ /* 0x000fe20000724270 */
[----:B------:R-:W-:Y:S01]  /*4490*/  BSSY B1, `(.L_x_60) ;  /* 0x000000b000017945 */ /* 0x000fe20003800000 */
[----:B------:R-:W-:Y:S02]  /*44a0*/  IADD3 R49, P0, R72, 0x80, RZ ;  /* 0x0000008048317810 */ /* 0x000fe40007f1e0ff */
        /* <DEDUP_REMOVED lines=9> */
.L_x_61:
[----:B------:R-:W-:Y:S05]  /*4540*/  BSYNC B1 ;  /* 0x0000000000017941 */ /* 0x000fea0003800000 */
.L_x_60:
[----:B0-23-5:R-:W-:Y:S01]  /*4550*/  HADD2.F32 R40, -RZ, R80.H0_H0 ;  /* 0x20000050ff287230 */ /* 0x02dfe20000004100 */
[----:B------:R-:W-:Y:S01]  /*4560*/  BSSY B1, `(.L_x_62) ;  /* 0x0000011000017945 */ /* 0x000fe20003800000 */
[----:B------:R-:W-:Y:S01]  /*4570*/  IMAD.X R73, RZ, RZ, R73, P0 ;  /* 0x000000ffff497224 */ /* 0x000fe200000e0649 */
[----:B------:R-:W-:Y:S02]  /*4580*/  ISETP.GT.AND P0, PT, R71, 0x80, PT ;  /* 0x000000804700780c */ /* 0x000fe40003f04270 */
[----:B------:R-:W-:Y:S01]  /*4590*/  FMUL R40, R40, R59 ;  /* 0x0000003b28287220 */ /* 0x000fe20000400000 */
[----:B------:R-:W-:Y:S01]  /*45a0*/  IMAD R42, R73, R20, RZ ;  /* 0x00000014492a7224 */ /* 0x000fe200078e02ff */
[----:B------:R-:W-:Y:S02]  /*45b0*/  ISETP.GT.AND P3, PT, R3, RZ, P0 ;  /* 0x000000ff0300720c */ /* 0x000fe40000764270 */
[----:B------:R-:W-:Y:S01]  /*45c0*/  FFMA R55, R55, R58, R40 ;  /* 0x0000003a37377223 */ /* 0x000fe20000000028 */
[----:B------:R-:W-:-:S02]  /*45d0*/  IMAD R47, R49, R21, R42 ;  /* 0x00000015312f7224 */ /* 0x000fc400078e022a */
[----:B------:R-:W-:Y:S02]  /*45e0*/  IMAD.WIDE.U32 R40, R49, R20, R12 ;  /* 0x0000001431287225 */ /* 0x000fe400078e000c */
[----:B------:R-:W-:Y:S02]  /*45f0*/  F2FP.F16.F32.PACK_AB R55, RZ, R55 ;  /* 0x00000037ff37723e */ /* 0x000fe400000000ff */
[----:B------:R-:W-:Y:S01]  /*4600*/  IMAD.IADD R21, R41, 0x1, R47 ;  /* 0x0000000129157824 */ /* 0x000fe200078e022f */
[C---:B------:R-:W-:Y:S02]  /*4610*/  LEA R42, P2, R40.reuse, R6, 0x1 ;  /* 0x00000006282a7211 */ /* 0x040fe400078408ff */
[----:B------:R0:W-:Y:S02]  /*4620*/  @P1 STG.E.U16 desc[UR40][R78.64+0x32], R55 ;  /* 0x000032374e001986 */ /* 0x0001e4000c101528 */
[----:B------:R-:W-:Y:S01]  /*4630*/  LEA.HI.X R43, R40, R7, R21, 0x1, P2 ;  /* 0x00000007282b7211 */ /* 0x000fe200010f0c15 */
[----:B------:R-:W-:Y:S01]  /*4640*/  IMAD.WIDE.U32 R40, R49, R20, R4 ;  /* 0x0000001431287225 */ /* 0x000fe200078e0004 */
[----:B------:R-:W-:Y:S07]  /*4650*/  @!P3 BRA `(.L_x_63) ;  /* 0x000000000004b947 */ /* 0x000fee0003800000 */
[----:B------:R2:W5:Y:S02]  /*4660*/  LDG.E.LTC128B.U16 R80, desc[UR40][R42.64] ;  /* 0x000000282a507981 */ /* 0x000564000c1e1520 */
.L_x_63:
[----:B------:R-:W-:Y:S05]  /*4670*/  BSYNC B1 ;  /* 0x0000000000017941 */ /* 0x000fea0003800000 */
.L_x_62:
[----:B--2--5:R-:W-:Y:S01]  /*4680*/  HADD2.F32 R42, -RZ, R80.H0_H0 ;  /* 0x20000050ff2a7230 */ /* 0x024fe20000004100 */
[----:B------:R-:W-:Y:S01]  /*4690*/  ISETP.GT.AND P2, PT, R3, 0x1, P0 ;  /* 0x000000010300780c */ /* 0x000fe20000744270 */
[----:B------:R-:W-:Y:S01]  /*46a0*/  IMAD.IADD R41, R47, 0x1, R41 ;  /* 0x000000012f297824 */ /* 0x000fe200078e0229 */
[----:B------:R-:W-:Y:S02]  /*46b0*/  BSSY B1, `(.L_x_64) ;  /* 0x000000d000017945 */ /* 0x000fe40003800000 */
[----:B------:R-:W-:Y:S01]  /*46c0*/  FMUL R21, R42, R59 ;  /* 0x0000003b2a157220 */ /* 0x000fe20000400000 */
[----:B------:R-:W-:Y:S01]  /*46d0*/  IADD3 R42, P1, R14, R69, RZ ;  /* 0x000000450e2a7210 */ /* 0x000fe20007f3e0ff */
[----:B------:R-:W-:-:S04]  /*46e0*/  IMAD.WIDE.U32 R44, R23, R8, R40 ;  /* 0x00000008172c7225 */ /* 0x000fc800078e0028 */
[----:B------:R-:W-:Y:S01]  /*46f0*/  FFMA R21, R24, R58, R21 ;  /* 0x0000003a18157223 */ /* 0x000fe20000000015 */
[----:B------:R-:W-:Y:S01]  /*4700*/  IMAD.X R43, R15, 0x1, R68, P1 ;  /* 0x000000010f2b7824 */ /* 0x000fe200008e0644 */
[----:B------:R-:W-:Y:S01]  /*4710*/  LEA R40, P4, R44, R6, 0x1 ;  /* 0x000000062c287211 */ /* 0x000fe200078808ff */
[----:B------:R-:W-:Y:S02]  /*4720*/  IMAD.IADD R24, R9, 0x1, R45 ;  /* 0x0000000109187824 */ /* 0x000fe400078e022d */
[----:B------:R-:W-:-:S03]  /*4730*/  F2FP.F16.F32.PACK_AB R21, RZ, R21 ;  /* 0x00000015ff15723e */ /* 0x000fc600000000ff */
[----:B------:R-:W-:Y:S02]  /*4740*/  LEA.HI.X R41, R44, R7, R24, 0x1, P4 ;  /* 0x000000072c297211 */ /* 0x000fe400020f0c18 */
[----:B------:R2:W-:Y:S01]  /*4750*/  @P3 STG.E.U16 desc[UR40][R42.64], R21 ;  /* 0x000000152a003986 */ /* 0x0005e2000c101528 */
[----:B------:R-:W-:Y:S05]  /*4760*/  @!P2 BRA `(.L_x_65) ;  /* 0x000000000004a947 */ /* 0x000fea0003800000 */
[----:B------:R3:W5:Y:S02]  /*4770*/  LDG.E.LTC128B.U16 R80, desc[UR40][R40.64+0x2] ;  /* 0x0000022828507981 */ /* 0x000764000c1e1520 */
.L_x_65:
[----:B------:R-:W-:Y:S05]  /*4780*/  BSYNC B1 ;  /* 0x0000000000017941 */ /* 0x000fea0003800000 */
.L_x_64:
[----:B-----5:R-:W-:Y:S01]  /*4790*/  HADD2.F32 R12, -RZ, R80.H0_H0 ;  /* 0x20000050ff0c7230 */ /* 0x020fe20000004100 */
[----:B------:R-:W-:Y:S01]  /*47a0*/  ISETP.GT.AND P1, PT, R71, 0x88, PT ;  /* 0x000000884700780c */ /* 0x000fe20003f24270 */
[----:B--2---:R-:W-:Y:S01]  /*47b0*/  IMAD.WIDE.U32 R20, R49, R20, R74 ;  /* 0x0000001431147225 */ /* 0x004fe200078e004a */
[----:B------:R-:W-:Y:S03]  /*47c0*/  BSSY B1, `(.L_x_66) ;  /* 0x0000010000017945 */ /* 0x000fe60003800000 */
[----:B------:R-:W-:Y:S01]  /*47d0*/  FMUL R12, R12, R59 ;  /* 0x0000003b0c0c7220 */ /* 0x000fe20000400000 */
[----:B------:R-:W-:Y:S01]  /*47e0*/  IMAD.IADD R47, R47, 0x1, R21 ;  /* 0x000000012f2f7824 */ /* 0x000fe200078e0215 */
[----:B------:R-:W-:Y:S01]  /*47f0*/  IADD3 R11, P5, R10, R20, RZ ;  /* 0x000000140a0b7210 */ /* 0x000fe20007fbe0ff */
[----:B------:R-:W-:Y:S02]  /*4800*/  @P2 IMAD.MOV.U32 R21, RZ, RZ, R43 ;  /* 0x000000ffff152224 */ /* 0x000fe400078e002b */
[----:B------:R-:W-:Y:S01]  /*4810*/  FFMA R25, R25, R58, R12 ;  /* 0x0000003a19197223 */ /* 0x000fe2000000000c */
[----:B------:R-:W-:Y:S01]  /*4820*/  IADD3 R12, P4, R4, R20, RZ ;  /* 0x00000014040c7210 */ /* 0x000fe20007f9e0ff */
[----:B------:R-:W-:Y:S01]  /*4830*/  IMAD.X R20, R47, 0x1, R13, P5 ;  /* 0x000000012f147824 */ /* 0x000fe200028e060d */
[----:B------:R-:W-:-:S02]  /*4840*/  LEA R10, P5, R11, R6, 0x1 ;  /* 0x000000060b0a7211 */ /* 0x000fc400078a08ff */
[----:B------:R-:W-:Y:S02]  /*4850*/  F2FP.F16.F32.PACK_AB R25, RZ, R25 ;  /* 0x00000019ff19723e */ /* 0x000fe400000000ff */
[----:B------:R-:W-:Y:S01]  /*4860*/  LEA.HI.X R11, R11, R7, R20, 0x1, P5 ;  /* 0x000000070b0b7211 */ /* 0x000fe200028f0c14 */
[----:B------:R-:W-:Y:S01]  /*4870*/  @P2 IMAD.MOV.U32 R20, RZ, RZ, R42 ;  /* 0x000000ffff142224 */ /* 0x000fe200078e002a */
[----:B------:R-:W-:-:S04]  /*4880*/  ISETP.GT.AND P3, PT, R3, RZ, P1 ;  /* 0x000000ff0300720c */ /* 0x000fc80000f64270 */
[----:B------:R2:W-:Y:S09]  /*4890*/  @P2 STG.E.U16 desc[UR40][R20.64+0x2], R25 ;  /* 0x0000021914002986 */ /* 0x0005f2000c101528 */
[----:B------:R-:W-:Y:S05]  /*48a0*/  @!P3 BRA `(.L_x_67) ;  /* 0x000000000004b947 */ /* 0x000fea0003800000 */
[----:B------:R0:W5:Y:S02]  /*48b0*/  LDG.E.LTC128B.U16 R80, desc[UR40][R10.64] ;  /* 0x000000280a507981 */ /* 0x000164000c1e1520 */
.L_x_67:
[----:B------:R-:W-:Y:S05]  /*48c0*/  BSYNC B1 ;  /* 0x0000000000017941 */ /* 0x000fea0003800000 */
.L_x_66:
[----:B-----5:R-:W-:Y:S01]  /*48d0*/  HADD2.F32 R4, -RZ, R80.H0_H0 ;  /* 0x20000050ff047230 */ /* 0x020fe20000004100 */
[----:B------:R-:W-:Y:S01]  /*48e0*/  ISETP.GT.AND P2, PT, R3, 0x1, P1 ;  /* 0x000000010300780c */ /* 0x000fe20000f44270 */
[----:B------:R-:W-:Y:S01]  /*48f0*/  IMAD.X R13, R5, 0x1, R47, P4 ;  /* 0x00000001050d7824 */ /* 0x000fe200020e062f */
[----:B------:R-:W-:Y:S02]  /*4900*/  BSSY B1, `(.L_x_68) ;  /* 0x000000d000017945 */ /* 0x000fe40003800000 */
[----:B------:R-:W-:Y:S01]  /*4910*/  FMUL R5, R4, R59 ;  /* 0x0000003b04057220 */ /* 0x000fe20000400000 */
[----:B------:R-:W-:Y:S01]  /*4920*/  IADD3 R4, P4, R42, R81, RZ ;  /* 0x000000512a047210 */ /* 0x000fe20007f9e0ff */
[----:B0-----:R-:W-:-:S04]  /*4930*/  IMAD.WIDE.U32 R10, R23, R8, R12 ;  /* 0x00000008170a7225 */ /* 0x001fc800078e000c */
[----:B------:R-:W-:Y:S01]  /*4940*/  FFMA R5, R26, R58, R5 ;  /* 0x0000003a1a057223 */ /* 0x000fe20000000005 */
[----:B------:R-:W-:Y:S01]  /*4950*/  IMAD.IADD R9, R9, 0x1, R11 ;  /* 0x0000000109097824 */ /* 0x000fe200078e020b */
[----:B------:R-:W-:-:S03]  /*4960*/  LEA R6, P5, R10, R6, 0x1 ;  /* 0x000000060a067211 */ /* 0x000fc600078a08ff */
[----:B------:R-:W-:Y:S01]  /*4970*/  F2FP.F16.F32.PACK_AB R8, RZ, R5 ;  /* 0x00000005ff08723e */ /* 0x000fe200000000ff */
[----:B------:R-:W-:Y:S01]  /*4980*/  IMAD.X R5, R43, 0x1, R83, P4 ;  /* 0x000000012b057824 */ /* 0x000fe200020e0653 */
[----:B------:R-:W-:-:S04]  /*4990*/  LEA.HI.X R7, R10, R7, R9, 0x1, P5 ;  /* 0x000000070a077211 */ /* 0x000fc800028f0c09 */
[----:B------:R0:W-:Y:S01]  /*49a0*/  @P3 STG.E.U16 desc[UR40][R4.64], R8 ;  /* 0x0000000804003986 */ /* 0x0001e2000c101528 */
[----:B------:R-:W-:Y:S05]  /*49b0*/  @!P2 BRA `(.L_x_69) ;  /* 0x000000000004a947 */ /* 0x000fea0003800000 */
[----:B------:R0:W5:Y:S02]  /*49c0*/  LDG.E.LTC128B.U16 R80, desc[UR40][R6.64+0x2] ;  /* 0x0000022806507981 */ /* 0x000164000c1e1520 */
.L_x_69:
[----:B------:R-:W-:Y:S05]  /*49d0*/  BSYNC B1 ;  /* 0x0000000000017941 */ /* 0x000fea0003800000 */
.L_x_68:
        /* <DEDUP_REMOVED lines=9> */
.L_x_71:
[----:B------:R-:W-:Y:S05]  /*4a70*/  BSYNC B1 ;  /* 0x0000000000017941 */ /* 0x000fea0003800000 */
.L_x_70:
[----:B0----5:R-:W-:Y:S01]  /*4a80*/  HADD2.F32 R4, -RZ, R80.H0_H0 ;  /* 0x20000050ff047230 */ /* 0x021fe20000004100 */
[----:B------:R-:W-:Y:S01]  /*4a90*/  ISETP.GT.AND P2, PT, R3, 0x9, P0 ;  /* 0x000000090300780c */ /* 0x000fe20000744270 */
[----:B------:R-:W-:Y:S01]  /*4aa0*/  IMAD.MOV.U32 R8, RZ, RZ, R42 ;  /* 0x000000ffff087224 */ /* 0x000fe200078e002a */
[----:B------:R-:W-:Y:S01]  /*4ab0*/  BSSY B1, `(.L_x_72) ;  /* 0x0000008000017945 */ /* 0x000fe20003800000 */
[----:B------:R-:W-:Y:S02]  /*4ac0*/  IMAD.MOV.U32 R9, RZ, RZ, R43 ;  /* 0x000000ffff097224 */ /* 0x000fe400078e002b */
[----:B------:R-:W-:-:S04]  /*4ad0*/  FMUL R5, R4, R59 ;  /* 0x0000003b04057220 */ /* 0x000fc80000400000 */
[----:B------:R-:W-:-:S05]  /*4ae0*/  FFMA R5, R28, R58, R5 ;  /* 0x0000003a1c057223 */ /* 0x000fca0000000005 */
[----:B------:R-:W-:-:S05]  /*4af0*/  F2FP.F16.F32.PACK_AB R5, RZ, R5 ;  /* 0x00000005ff05723e */ /* 0x000fca00000000ff */
[----:B------:R0:W-:Y:S01]  /*4b00*/  @P3 STG.E.U16 desc[UR40][R8.64+0x10], R5 ;  /* 0x0000100508003986 */ /* 0x0001e2000c101528 */
[----:B------:R-:W-:Y:S05]  /*4b10*/  @!P2 BRA `(.L_x_73) ;  /* 0x000000000004a947 */ /* 0x000fea0003800000 */
[----:B------:R0:W5:Y:S02]  /*4b20*/  LDG.E.LTC128B.U16 R80, desc[UR40][R40.64+0x12] ;  /* 0x0000122828507981 */ /* 0x000164000c1e1520 */
.L_x_73:
[----:B------:R-:W-:Y:S05]  /*4b30*/  BSYNC B1 ;  /* 0x0000000000017941 */ /* 0x000fea0003800000 */
.L_x_72:
        /* <DEDUP_REMOVED lines=9> */
.L_x_75:
[----:B------:R-:W-:Y:S05]  /*4bd0*/  BSYNC B1 ;  /* 0x0000000000017941 */ /* 0x000fea0003800000 */
.L_x_74:
[----:B0----5:R-:W-:Y:S01]  /*4be0*/  HADD2.F32 R4, -RZ, R80.H0_H0 ;  /* 0x20000050ff047230 */ /* 0x021fe20000004100 */
[----:B------:R-:W-:Y:S01]  /*4bf0*/  ISETP.GT.AND P2, PT, R3, 0x9, P1 ;  /* 0x000000090300780c */ /* 0x000fe20000f44270 */
[----:B------:R-:W-:Y:S03]  /*4c00*/  BSSY B1, `(.L_x_76) ;  /* 0x0000009000017945 */ /* 0x000fe60003800000 */
[----:B------:R-:W-:Y:S01]  /*4c10*/  FMUL R5, R4, R59 ;  /* 0x0000003b04057220 */ /* 0x000fe20000400000 */
[----:B------:R-:W-:-:S03]  /*4c20*/  IADD3 R4, P3, R81, R42, RZ ;  /* 0x0000002a51047210 */ /* 0x000fc60007f7e0ff */
[----:B------:R-:W-:-:S05]  /*4c30*/  FFMA R5, R30, R58, R5 ;  /* 0x0000003a1e057223 */ /* 0x000fca0000000005 */
[----:B------:R-:W-:Y:S01]  /*4c40*/  F2FP.F16.F32.PACK_AB R10, RZ, R5 ;  /* 0x00000005ff0a723e */ /* 0x000fe200000000ff */
[----:B------:R-:W-:-:S05]  /*4c50*/  IMAD.X R5, R83, 0x1, R43, P3 ;  /* 0x0000000153057824 */ /* 0x000fca00018e062b */
[----:B------:R0:W-:Y:S01]  /*4c60*/  @P4 STG.E.U16 desc[UR40][R4.64+0x10], R10 ;  /* 0x0000100a04004986 */ /* 0x0001e2000c101528 */
[----:B------:R-:W-:Y:S05]  /*4c70*/  @!P2 BRA `(.L_x_77) ;  /* 0x000000000004a947 */ /* 0x000fea0003800000 */
[----:B------:R0:W5:Y:S02]  /*4c80*/  LDG.E.LTC128B.U16 R80, desc[UR40][R6.64+0x12] ;  /* 0x0000122806507981 */ /* 0x000164000c1e1520 */
.L_x_77:
[----:B------:R-:W-:Y:S05]  /*4c90*/  BSYNC B1 ;  /* 0x0000000000017941 */ /* 0x000fea0003800000 */
.L_x_76:
[----:B0----5:R-:W-:Y:S01]  /*4ca0*/  HADD2.F32 R4, -RZ, R80.H0_H0 ;  /* 0x20000050ff047230 */ /* 0x021fe20000004100 */
[----:B------:R-:W-:Y:S01]  /*4cb0*/  ISETP.GT.AND P3, PT, R3, 0x10, P0 ;  /* 0x000000100300780c */ /* 0x000fe20000764270 */
[----:B------:R-:W-:Y:S03]  /*4cc0*/  BSSY B1, `(.L_x_78) ;  /* 0x0000009000017945 */ /* 0x000fe60003800000 */
[----:B------:R-:W-:-:S04]  /*4cd0*/  FMUL R4, R4, R59 ;  /* 0x0000003b04047220 */ /* 0x000fc80000400000 */
[----:B------:R-:W-:Y:S01]  /*4ce0*/  FFMA R31, R31, R58, R4 ;  /* 0x0000003a1f1f7223 */ /* 0x000fe20000000004 */
[----:B------:R-:W-:-:S04]  /*4cf0*/  IADD3 R4, P4, P5, R81, R14, R69 ;  /* 0x0000000e51047210 */ /* 0x000fc80007d9e045 */
[----:B------:R-:W-:Y:S02]  /*4d00*/  F2FP.F16.F32.PACK_AB R31, RZ, R31 ;  /* 0x0000001fff1f723e */ /* 0x000fe400000000ff */
[----:B------:R-:W-:-:S05]  /*4d10*/  IADD3.X R5, R83, R15, R68, P4, P5 ;  /* 0x0000000f53057210 */ /* 0x000fca00027ea444 */
[----:B------:R0:W-:Y:S01]  /*4d20*/  @P2 STG.E.U16 desc[UR40][R4.64+0x12], R31 ;  /* 0x0000121f04002986 */ /* 0x0001e2000c101528 */
[----:B------:R-:W-:Y:S05]  /*4d30*/  @!P3 BRA `(.L_x_79) ;  /* 0x000000000004b947 */ /* 0x000fea0003800000 */
[----:B------:R0:W5:Y:S02]  /*4d40*/  LDG.E.LTC128B.U16 R80, desc[UR40][R40.64+0x20] ;  /* 0x0000202828507981 */ /* 0x000164000c1e1520 */
.L_x_79:
[----:B------:R-:W-:Y:S05]  /*4d50*/  BSYNC B1 ;  /* 0x0000000000017941 */ /* 0x000fea0003800000 */
.L_x_78:
        /* <DEDUP_REMOVED lines=9> */
.L_x_81:
[----:B------:R-:W-:Y:S05]  /*4df0*/  BSYNC B1 ;  /* 0x0000000000017941 */ /* 0x000fea0003800000 */
.L_x_80:
        /* <DEDUP_REMOVED lines=9> */
.L_x_83:
[----:B------:R-:W-:Y:S05]  /*4e90*/  BSYNC B1 ;  /* 0x0000000000017941 */ /* 0x000fea0003800000 */
.L_x_82:
        /* <DEDUP_REMOVED lines=9> */
.L_x_85:
[----:B------:R-:W-:Y:S05]  /*4f30*/  BSYNC B1 ;  /* 0x0000000000017941 */ /* 0x000fea0003800000 */
.L_x_84:
        /* <DEDUP_REMOVED lines=9> */
.L_x_87:
[----:B------:R-:W-:Y:S05]  /*4fd0*/  BSYNC B1 ;  /* 0x0000000000017941 */ /* 0x000fea0003800000 */
.L_x_86:
        /* <DEDUP_REMOVED lines=9> */
.L_x_89:
[----:B------:R-:W-:Y:S05]  /*5070*/  BSYNC B1 ;  /* 0x0000000000017941 */ /* 0x000fea0003800000 */
.L_x_88:
        /* <DEDUP_REMOVED lines=9> */
.L_x_91:
[----:B------:R-:W-:Y:S05]  /*5110*/  BSYNC B1 ;  /* 0x0000000000017941 */ /* 0x000fea0003800000 */
.L_x_90:
        /* <DEDUP_REMOVED lines=9> */
.L_x_93:
[----:B------:R-:W-:Y:S05]  /*51b0*/  BSYNC B1 ;  /* 0x0000000000017941 */ /* 0x000fea0003800000 */
.L_x_92:
[----:B------:R-:W-:Y:S05]  /*51c0*/  @!P1 BRA `(.L_x_94) ;  /* 0x0000000800a89947 */ /* 0x000fea0003800000 */
[----:B-----5:R-:W-:-:S05]  /*51d0*/  HADD2.F32 R80, -RZ, R80.H0_H0 ;  /* 0x20000050ff507230 */ /* 0x020fca0000004100 */
[----:B------:R-:W-:-:S04]  /*51e0*/  FMUL R80, R80, R59 ;  /* 0x0000003b50507220 */ /* 0x000fc80000400000 */
[----:B------:R-:W-:-:S05]  /*51f0*/  FFMA R80, R39, R58, R80 ;  /* 0x0000003a27507223 */ /* 0x000fca0000000050 */
[----:B------:R-:W-:-:S05]  /*5200*/  F2FP.F16.F32.PACK_AB R80, RZ, R80 ;  /* 0x00000050ff50723e */ /* 0x000fca00000000ff */
[----:B------:R0:W-:Y:S01]  /*5210*/  STG.E.U16 desc[UR40][R4.64+0x32], R80 ;  /* 0x0000325004007986 */ /* 0x0001e2000c101528 */
[----:B------:R-:W-:Y:S05]  /*5220*/  BRA `(.L_x_94) ;  /* 0x0000000800907947 */ /* 0x000fea0003800000 */
.L_x_33:
[----:B------:R-:W-:Y:S01]  /*5230*/  ULDC.64 UR4, c[0x0][0x5c0] ;  /* 0x0001700000047ab9 */ /* 0x000fe20000000a00 */
[----:B------:R-:W-:Y:S01]  /*5240*/  ISETP.GT.AND P5, PT, R3, 0x1, P3 ;  /* 0x000000010300780c */ /* 0x000fe20001fa4270 */
[-C--:B------:R-:W-:Y:S01]  /*5250*/  FMUL R40, R40, R58.reuse ;  /* 0x0000003a28287220 */ /* 0x080fe20000400000 */
[----:B------:R-:W-:Y:S01]  /*5260*/  LEA R4, P1, R80, UR4, 0x1 ;  /* 0x0000000450047c11 */ /* 0x000fe2000f8208ff */
[-C--:B------:R-:W-:Y:S01]  /*5270*/  FMUL R41, R41, R58.reuse ;  /* 0x0000003a29297220 */ /* 0x080fe20000400000 */
[C---:B------:R-:W-:Y:S01]  /*5280*/  IMAD.SHL.U32 R21, R63.reuse, 0x2, RZ ;  /* 0x000000023f157824 */ /* 0x040fe200078e00ff */
[----:B------:R-:W-:Y:S01]  /*5290*/  SHF.L.U64.HI R15, R63, 0x1, R62 ;  /* 0x000000013f0f7819 */ /* 0x000fe2000001023e */
[-C--:B------:R-:W-:Y:S01]  /*52a0*/  FMUL R42, R42, R58.reuse ;  /* 0x0000003a2a2a7220 */ /* 0x080fe20000400000 */
[----:B------:R-:W-:Y:S01]  /*52b0*/  LEA.HI.X R5, R80, UR5, R85, 0x1, P1 ;  /* 0x0000000550057c11 */ /* 0x000fe200088f0c55 */
[-C--:B------:R-:W-:Y:S01]  /*52c0*/  FMUL R43, R43, R58.reuse ;  /* 0x0000003a2b2b7220 */ /* 0x080fe20000400000 */
[----:B------:R-:W-:Y:S01]  /*52d0*/  ISETP.GT.AND P1, PT, R71, 0x8, PT ;  /* 0x000000084700780c */ /* 0x000fe20003f24270 */
[----:B------:R-:W-:Y:S01]  /*52e0*/  FMUL R44, R44, R58 ;  /* 0x0000003a2c2c7220 */ /* 0x000fe20000400000 */
[----:B------:R-:W-:Y:S01]  /*52f0*/  F2FP.F16.F32.PACK_AB R40, RZ, R40 ;  /* 0x00000028ff28723e */ /* 0x000fe200000000ff */
[-C--:B------:R-:W-:Y:S01]  /*5300*/  FMUL R45, R45, R58.reuse ;  /* 0x0000003a2d2d7220 */ /* 0x080fe20000400000 */
[----:B------:R-:W-:Y:S01]  /*5310*/  F2FP.F16.F32.PACK_AB R41, RZ, R41 ;  /* 0x00000029ff29723e */ /* 0x000fe200000000ff */
[----:B------:R-:W-:Y:S01]  /*5320*/  FMUL R46, R46, R58 ;  /* 0x0000003a2e2e7220 */ /* 0x000fe20000400000 */
[----:B------:R-:W-:Y:S01]  /*5330*/  IADD3 R6, P4, R21, R4, RZ ;  /* 0x0000000415067210 */ /* 0x000fe20007f9e0ff */
[----:B------:R-:W-:Y:S01]  /*5340*/  @P0 STG.E.U16 desc[UR40][R4.64], R40 ;  /* 0x0000002804000986 */ /* 0x000fe2000c101528 */
[----:B------:R-:W-:Y:S01]  /*5350*/  ISETP.GT.AND P2, PT, R3, RZ, P1 ;  /* 0x000000ff0300720c */ /* 0x000fe20000f44270 */
[-C--:B------:R-:W-:Y:S01]  /*5360*/  FMUL R47, R47, R58.reuse ;  /* 0x0000003a2f2f7220 */ /* 0x080fe20000400000 */
[----:B------:R-:W-:Y:S01]  /*5370*/  ISETP.GT.AND P0, PT, R3, 0x1, P1 ;  /* 0x000000010300780c */ /* 0x000fe20000f04270 */
[----:B------:R-:W-:Y:S01]  /*5380*/  @P5 STG.E.U16 desc[UR40][R4.64+0x2], R41 ;  /* 0x0000022904005986 */ /* 0x000fe2000c101528 */
[----:B------:R-:W-:Y:S01]  /*5390*/  IMAD.X R7, R15, 0x1, R5, P4 ;  /* 0x000000010f077824 */ /* 0x000fe200020e0605 */
[C---:B------:R-:W-:Y:S01]  /*53a0*/  ISETP.GT.AND P4, PT, R3.reuse, 0x8, P3 ;  /* 0x000000080300780c */ /* 0x040fe20001f84270 */
[-C--:B------:R-:W-:Y:S01]  /*53b0*/  FMUL R48, R48, R58.reuse ;  /* 0x0000003a30307220 */ /* 0x080fe20000400000 */
[----:B------:R-:W-:Y:S01]  /*53c0*/  ISETP.GT.AND P5, PT, R3, 0x9, P3 ;  /* 0x000000090300780c */ /* 0x000fe20001fa4270 */
[----:B------:R-:W-:Y:S01]  /*53d0*/  FMUL R49, R49, R58 ;  /* 0x0000003a31317220 */ /* 0x000fe20000400000 */
[----:B------:R-:W-:Y:S01]  /*53e0*/  F2FP.F16.F32.PACK_AB R42, RZ, R42 ;  /* 0x0000002aff2a723e */ /* 0x000fe200000000ff */
[-C--:B------:R-:W-:Y:S01]  /*53f0*/  FMUL R50, R50, R58.reuse ;  /* 0x0000003a32327220 */ /* 0x080fe20000400000 */
[----:B------:R-:W-:Y:S01]  /*5400*/  F2FP.F16.F32.PACK_AB R43, RZ, R43 ;  /* 0x0000002bff2b723e */ /* 0x000fe200000000ff */
[----:B------:R-:W-:Y:S01]  /*5410*/  FMUL R51, R51, R58 ;  /* 0x0000003a33337220 */ /* 0x000fe20000400000 */
[----:B------:R-:W-:Y:S01]  /*5420*/  F2FP.F16.F32.PACK_AB R44, RZ, R44 ;  /* 0x0000002cff2c723e */ /* 0x000fe200000000ff */
[----:B------:R-:W-:Y:S01]  /*5430*/  @P2 STG.E.U16 desc[UR40][R6.64], R42 ;  /* 0x0000002a06002986 */ /* 0x000fe2000c101528 */
[----:B------:R-:W-:Y:S01]  /*5440*/  F2FP.F16.F32.PACK_AB R45, RZ, R45 ;  /* 0x0000002dff2d723e */ /* 0x000fe200000000ff */
[-C--:B------:R-:W-:Y:S01]  /*5450*/  FMUL R53, R53, R58.reuse ;  /* 0x0000003a35357220 */ /* 0x080fe20000400000 */
[C---:B------:R-:W-:Y:S01]  /*5460*/  ISETP.GT.AND P2, PT, R3.reuse, 0x8, P1 ;  /* 0x000000080300780c */ /* 0x040fe20000f44270 */
[----:B------:R-:W-:Y:S01]  /*5470*/  @P0 STG.E.U16 desc[UR40][R6.64+0x2], R43 ;  /* 0x0000022b06000986 */ /* 0x000fe2000c101528 */
[C---:B------:R-:W-:Y:S01]  /*5480*/  ISETP.GT.AND P0, PT, R3.reuse, 0x9, P1 ;  /* 0x000000090300780c */ /* 0x040fe20000f04270 */
[----:B------:R-:W-:Y:S01]  /*5490*/  FMUL R52, R52, R58 ;  /* 0x0000003a34347220 */ /* 0x000fe20000400000 */
[----:B------:R-:W-:Y:S01]  /*54a0*/  F2FP.F16.F32.PACK_AB R46, RZ, R46 ;  /* 0x0000002eff2e723e */ /* 0x000fe200000000ff */
[----:B------:R-:W-:Y:S01]  /*54b0*/  @P4 STG.E.U16 desc[UR40][R4.64+0x10], R44 ;  /* 0x0000102c04004986 */ /* 0x000fe2000c101528 */
[C---:B------:R-:W-:Y:S01]  /*54c0*/  ISETP.GT.AND P4, PT, R3.reuse, 0x10, P3 ;  /* 0x000000100300780c */ /* 0x040fe20001f84270 */
[-C--:B------:R-:W-:Y:S01]  /*54d0*/  FMUL R54, R54, R58.reuse ;  /* 0x0000003a36367220 */ /* 0x080fe20000400000 */
[----:B------:R-:W-:Y:S01]  /*54e0*/  F2FP.F16.F32.PACK_AB R47, RZ, R47 ;  /* 0x0000002fff2f723e */ /* 0x000fe200000000ff */
[----:B------:R-:W-:Y:S01]  /*54f0*/  @P5 STG.E.U16 desc[UR40][R4.64+0x12], R45 ;  /* 0x0000122d04005986 */ /* 0x000fe2000c101528 */
[----:B------:R-:W-:Y:S01]  /*5500*/  ISETP.GT.AND P5, PT, R3, 0x11, P3 ;  /* 0x000000110300780c */ /* 0x000fe20001fa4270 */
[----:B------:R-:W-:Y:S01]  /*5510*/  FMUL R55, R55, R58 ;  /* 0x0000003a37377220 */ /* 0x000fe20000400000 */
[----:B------:R-:W-:Y:S01]  /*5520*/  F2FP.F16.F32.PACK_AB R48, RZ, R48 ;  /* 0x00000030ff30723e */ /* 0x000fe200000000ff */
[----:B------:R-:W-:Y:S01]  /*5530*/  @P2 STG.E.U16 desc[UR40][R6.64+0x10], R46 ;  /* 0x0000102e06002986 */ /* 0x000fe2000c101528 */
[----:B------:R-:W-:Y:S01]  /*5540*/  F2FP.F16.F32.PACK_AB R49, RZ, R49 ;  /* 0x00000031ff31723e */ /* 0x000fe200000000ff */
[----:B------:R-:W-:Y:S01]  /*5550*/  FMUL R24, R24, R58 ;  /* 0x0000003a18187220 */ /* 0x000fe20000400000 */
[----:B------:R-:W-:Y:S01]  /*5560*/  ISETP.GT.AND P2, PT, R3, 0x10, P1 ;  /* 0x000000100300780c */ /* 0x000fe20000f44270 */
[----:B------:R-:W-:Y:S01]  /*5570*/  @P0 STG.E.U16 desc[UR40][R6.64+0x12], R47 ;  /* 0x0000122f06000986 */ /* 0x000fe2000c101528 */
[----:B------:R-:W-:Y:S01]  /*5580*/  F2FP.F16.F32.PACK_AB R50, RZ, R50 ;  /* 0x00000032ff32723e */ /* 0x000fe200000000ff */
[----:B------:R-:W-:Y:S01]  /*5590*/  IMAD R9, R13, 0xf0, RZ ;  /* 0x000000f00d097824 */ /* 0x000fe200078e02ff */
[----:B------:R-:W-:Y:S01]  /*55a0*/  F2FP.F16.F32.PACK_AB R51, RZ, R51 ;  /* 0x00000033ff33723e */ /* 0x000fe200000000ff */
[----:B------:R-:W-:Y:S01]  /*55b0*/  @P4 STG.E.U16 desc[UR40][R4.64+0x20], R48 ;  /* 0x0000203004004986 */ /* 0x000fe2000c101528 */
[C---:B------:R-:W-:Y:S01]  /*55c0*/  ISETP.GT.AND P4, PT, R3.reuse, 0x11, P1 ;  /* 0x000000110300780c */ /* 0x040fe20000f84270 */
[----:B------:R-:W-:Y:S01]  /*55d0*/  IMAD.WIDE.U32 R10, R12, 0xf0, R6 ;  /* 0x000000f00c0a7825 */ /* 0x000fe200078e0006 */
[----:B------:R-:W-:Y:S01]  /*55e0*/  F2FP.F16.F32.PACK_AB R53, RZ, R53 ;  /* 0x00000035ff35723e */ /* 0x000fe200000000ff */
[----:B------:R-:W-:Y:S01]  /*55f0*/  @P5 STG.E.U16 desc[UR40][R4.64+0x22], R49 ;  /* 0x0000223104005986 */ /* 0x000fe2000c101528 */
[----:B------:R-:W-:Y:S01]  /*5600*/  ISETP.GT.AND P5, PT, R3, 0x18, P3 ;  /* 0x000000180300780c */ /* 0x000fe20001fa4270 */
[-C--:B------:R-:W-:Y:S01]  /*5610*/  FMUL R25, R25, R58.reuse ;  /* 0x0000003a19197220 */ /* 0x080fe20000400000 */
[----:B------:R-:W-:Y:S01]  /*5620*/  ISETP.GT.AND P3, PT, R3, 0x19, P3 ;  /* 0x000000190300780c */ /* 0x000fe20001f64270 */
[----:B------:R-:W-:Y:S01]  /*5630*/  @P2 STG.E.U16 desc[UR40][R6.64+0x20], R50 ;  /* 0x0000203206002986 */ /* 0x000fe2000c101528 */
[----:B------:R-:W-:Y:S01]  /*5640*/  ISETP.GT.AND P2, PT, R71, 0x80, PT ;  /* 0x000000804700780c */ /* 0x000fe20003f44270 */
[----:B------:R-:W-:Y:S01]  /*5650*/  FMUL R26, R26, R58 ;  /* 0x0000003a1a1a7220 */ /* 0x000fe20000400000 */
[----:B------:R-:W-:Y:S01]  /*5660*/  F2FP.F16.F32.PACK_AB R52, RZ, R52 ;  /* 0x00000034ff34723e */ /* 0x000fe200000000ff */
[----:B------:R-:W-:Y:S01]  /*5670*/  FMUL R27, R27, R58 ;  /* 0x0000003a1b1b7220 */ /* 0x000fe20000400000 */
[----:B------:R-:W-:Y:S01]  /*5680*/  F2FP.F16.F32.PACK_AB R54, RZ, R54 ;  /* 0x00000036ff36723e */ /* 0x000fe200000000ff */
[----:B------:R-:W-:Y:S01]  /*5690*/  @P4 STG.E.U16 desc[UR40][R6.64+0x22], R51 ;  /* 0x0000223306004986 */ /* 0x000fe2000c101528 */
[C---:B------:R-:W-:Y:S01]  /*56a0*/  ISETP.GT.AND P4, PT, R3.reuse, 0x18, P1 ;  /* 0x000000180300780c */ /* 0x040fe20000f84270 */
[-C--:B------:R-:W-:Y:S01]  /*56b0*/  FMUL R28, R28, R58.reuse ;  /* 0x0000003a1c1c7220 */ /* 0x080fe20000400000 */
[C---:B------:R-:W-:Y:S01]  /*56c0*/  ISETP.GT.AND P1, PT, R3.reuse, 0x19, P1 ;  /* 0x000000190300780c */ /* 0x040fe20000f24270 */
[----:B------:R-:W-:Y:S01]  /*56d0*/  @P5 STG.E.U16 desc[UR40][R4.64+0x30], R52 ;  /* 0x0000303404005986 */ /* 0x000fe2000c101528 */
[----:B------:R-:W-:Y:S01]  /*56e0*/  ISETP.GT.AND P5, PT, R3, 0x1, P2 ;  /* 0x000000010300780c */ /* 0x000fe200017a4270 */
[-C--:B------:R-:W-:Y:S01]  /*56f0*/  FMUL R29, R29, R58.reuse ;  /* 0x0000003a1d1d7220 */ /* 0x080fe20000400000 */
[----:B------:R-:W-:Y:S01]  /*5700*/  F2FP.F16.F32.PACK_AB R55, RZ, R55 ;  /* 0x00000037ff37723e */ /* 0x000fe200000000ff */
[----:B------:R0:W-:Y:S01]  /*5710*/  @P3 STG.E.U16 desc[UR40][R4.64+0x32], R53 ;  /* 0x0000323504003986 */ /* 0x0001e2000c101528 */
[----:B------:R-:W-:Y:S01]  /*5720*/  ISETP.GT.AND P3, PT, R3, RZ, P2 ;  /* 0x000000ff0300720c */ /* 0x000fe20001764270 */
[----:B------:R-:W-:Y:S01]  /*5730*/  FMUL R30, R30, R58 ;  /* 0x0000003a1e1e7220 */ /* 0x000fe20000400000 */
[----:B------:R-:W-:Y:S01]  /*5740*/  F2FP.F16.F32.PACK_AB R24, RZ, R24 ;  /* 0x00000018ff18723e */ /* 0x000fe200000000ff */
[-C--:B------:R-:W-:Y:S01]  /*5750*/  FMUL R31, R31, R58.reuse ;  /* 0x0000003a1f1f7220 */ /* 0x080fe20000400000 */
[----:B------:R-:W-:Y:S01]  /*5760*/  ISETP.GT.AND P0, PT, R71, 0x88, PT ;  /* 0x000000884700780c */ /* 0x000fe20003f04270 */
[----:B------:R-:W-:Y:S01]  /*5770*/  @P4 STG.E.U16 desc[UR40][R6.64+0x30], R54 ;  /* 0x0000303606004986 */ /* 0x000fe2000c101528 */
[----:B------:R-:W-:Y:S01]  /*5780*/  F2FP.F16.F32.PACK_AB R25, RZ, R25 ;  /* 0x00000019ff19723e */ /* 0x000fe200000000ff */
[----:B------:R-:W-:Y:S01]  /*5790*/  FMUL R32, R32, R58 ;  /* 0x0000003a20207220 */ /* 0x000fe20000400000 */
[C---:B------:R-:W-:Y:S01]  /*57a0*/  ISETP.GT.AND P4, PT, R3.reuse, 0x8, P2 ;  /* 0x000000080300780c */ /* 0x040fe20001784270 */
[----:B------:R1:W-:Y:S01]  /*57b0*/  @P1 STG.E.U16 desc[UR40][R6.64+0x32], R55 ;  /* 0x0000323706001986 */ /* 0x0003e2000c101528 */
[----:B------:R-:W-:Y:S01]  /*57c0*/  ISETP.GT.AND P1, PT, R3, RZ, P0 ;  /* 0x000000ff0300720c */ /* 0x000fe20000724270 */
[----:B0-----:R-:W-:Y:S01]  /*57d0*/  IMAD.IADD R5, R11, 0x1, R9 ;  /* 0x000000010b057824 */ /* 0x001fe200078e0209 */
[----:B------:R-:W-:Y:S01]  /*57e0*/  F2FP.F16.F32.PACK_AB R26, RZ, R26 ;  /* 0x0000001aff1a723e */ /* 0x000fe200000000ff */
[--C-:B------:R-:W-:Y:S01]  /*57f0*/  @P3 IMAD.MOV.U32 R4, RZ, RZ, R10.reuse ;  /* 0x000000ffff043224 */ /* 0x100fe200078e000a */
[----:B------:R-:W-:Y:S01]  /*5800*/  F2FP.F16.F32.PACK_AB R27, RZ, R27 ;  /* 0x0000001bff1b723e */ /* 0x000fe200000000ff */
[----:B------:R-:W-:Y:S01]  /*5810*/  FMUL R33, R33, R58 ;  /* 0x0000003a21217220 */ /* 0x000fe20000400000 */
[----:B------:R-:W-:Y:S01]  /*5820*/  F2FP.F16.F32.PACK_AB R28, RZ, R28 ;  /* 0x0000001cff1c723e */ /* 0x000fe200000000ff */
[-C--:B------:R-:W-:Y:S01]  /*5830*/  FMUL R34, R34, R58.reuse ;  /* 0x0000003a22227220 */ /* 0x080fe20000400000 */
[----:B------:R0:W-:Y:S01]  /*5840*/  @P3 STG.E.U16 desc[UR40][R4.64], R24 ;  /* 0x0000001804003986 */ /* 0x0001e2000c101528 */
[----:B------:R-:W-:Y:S01]  /*5850*/  ISETP.GT.AND P3, PT, R3, 0x1, P0 ;  /* 0x000000010300780c */ /* 0x000fe20000764270 */
[----:B------:R-:W-:Y:S01]  /*5860*/  FMUL R35, R35, R58 ;  /* 0x0000003a23237220 */ /* 0x000fe20000400000 */
[----:B-1----:R-:W-:Y:S01]  /*5870*/  IMAD.IADD R7, R9, 0x1, R11 ;  /* 0x0000000109077824 */ /* 0x002fe200078e020b */
[----:B------:R-:W-:Y:S01]  /*5880*/  F2FP.F16.F32.PACK_AB R29, RZ, R29 ;  /* 0x0000001dff1d723e */ /* 0x000fe200000000ff */
[--C-:B------:R-:W-:Y:S01]  /*5890*/  @P4 IMAD.MOV.U32 R6, RZ, RZ, R10.reuse ;  /* 0x000000ffff064224 */ /* 0x100fe200078e000a */
[----:B------:R-:W-:Y:S01]  /*58a0*/  F2FP.F16.F32.PACK_AB R30, RZ, R30 ;  /* 0x0000001eff1e723e */ /* 0x000fe200000000ff */
[-C--:B------:R-:W-:Y:S01]  /*58b0*/  FMUL R36, R36, R58.reuse ;  /* 0x0000003a24247220 */ /* 0x080fe20000400000 */
[----:B------:R-:W-:Y:S01]  /*58c0*/  F2FP.F16.F32.PACK_AB R31, RZ, R31 ;  /* 0x0000001fff1f723e */ /* 0x000fe200000000ff */
[----:B------:R-:W-:Y:S01]  /*58d0*/  FMUL R37, R37, R58 ;  /* 0x0000003a25257220 */ /* 0x000fe20000400000 */
[----:B------:R-:W-:Y:S01]  /*58e0*/  F2FP.F16.F32.PACK_AB R32, RZ, R32 ;  /* 0x00000020ff20723e */ /* 0x000fe200000000ff */
[-C--:B------:R-:W-:Y:S01]  /*58f0*/  FMUL R38, R38, R58.reuse ;  /* 0x0000003a26267220 */ /* 0x080fe20000400000 */
[----:B0-----:R-:W-:Y:S01]  /*5900*/  @P5 IMAD.MOV.U32 R4, RZ, RZ, R10 ;  /* 0x000000ffff045224 */ /* 0x001fe200078e000a */
[----:B------:R-:W-:Y:S01]  /*5910*/  F2FP.F16.F32.PACK_AB R33, RZ, R33 ;  /* 0x00000021ff21723e */ /* 0x000fe200000000ff */
[----:B------:R-:W-:Y:S01]  /*5920*/  FMUL R39, R39, R58 ;  /* 0x0000003a27277220 */ /* 0x000fe20000400000 */
[----:B------:R-:W-:-:S02]  /*5930*/  F2FP.F16.F32.PACK_AB R34, RZ, R34 ;  /* 0x00000022ff22723e */ /* 0x000fc400000000ff */
[----:B------:R0:W-:Y:S01]  /*5940*/  @P5 STG.E.U16 desc[UR40][R4.64+0x2], R25 ;  /* 0x0000021904005986 */ /* 0x0001e2000c101528 */
[----:B------:R-:W-:Y:S02]  /*5950*/  F2FP.F16.F32.PACK_AB R35, RZ, R35 ;  /* 0x00000023ff23723e */ /* 0x000fe400000000ff */
[----:B------:R-:W-:Y:S02]  /*5960*/  F2FP.F16.F32.PACK_AB R36, RZ, R36 ;  /* 0x00000024ff24723e */ /* 0x000fe400000000ff */
[----:B------:R-:W-:Y:S02]  /*5970*/  F2FP.F16.F32.PACK_AB R37, RZ, R37 ;  /* 0x00000025ff25723e */ /* 0x000fe400000000ff */
[----:B------:R-:W-:Y:S02]  /*5980*/  F2FP.F16.F32.PACK_AB R38, RZ, R38 ;  /* 0x00000026ff26723e */ /* 0x000fe400000000ff */
[----:B------:R-:W-:Y:S02]  /*5990*/  F2FP.F16.F32.PACK_AB R39, RZ, R39 ;  /* 0x00000027ff27723e */ /* 0x000fe400000000ff */
[----:B0-----:R-:W-:-:S05]  /*59a0*/  IADD3 R4, P5, R21, R10, RZ ;  /* 0x0000000a15047210 */ /* 0x001fca0007fbe0ff */
[----:B------:R-:W-:Y:S01]  /*59b0*/  IMAD.X R5, R15, 0x1, R5, P5 ;  /* 0x000000010f057824 */ /* 0x000fe200028e0605 */
[----:B------:R-:W-:-:S04]  /*59c0*/  ISETP.GT.AND P5, PT, R3, 0x9, P0 ;  /* 0x000000090300780c */ /* 0x000fc800007a4270 */
[----:B------:R-:W-:Y:S01]  /*59d0*/  @P1 STG.E.U16 desc[UR40][R4.64], R26 ;  /* 0x0000001a04001986 */ /* 0x000fe2000c101528 */
[----:B------:R-:W-:-:S03]  /*59e0*/  ISETP.GT.AND P1, PT, R3, 0x9, P2 ;  /* 0x000000090300780c */ /* 0x000fc60001724270 */
[----:B------:R0:W-:Y:S01]  /*59f0*/  @P3 STG.E.U16 desc[UR40][R4.64+0x2], R27 ;  /* 0x0000021b04003986 */ /* 0x0001e2000c101528 */
[----:B------:R-:W-:-:S03]  /*5a00*/  ISETP.GT.AND P3, PT, R3, 0x8, P0 ;  /* 0x000000080300780c */ /* 0x000fc60000764270 */
[----:B------:R-:W-:Y:S01]  /*5a10*/  @P4 STG.E.U16 desc[UR40][R6.64+0x10], R28 ;  /* 0x0000101c06004986 */ /* 0x000fe2000c101528 */
[----:B------:R-:W-:-:S04]  /*5a20*/  IADD3 R8, P4, R21, R10, RZ ;  /* 0x0000000a15087210 */ /* 0x000fc80007f9e0ff */
[----:B------:R-:W-:Y:S02]  /*5a30*/  IADD3.X R9, R7, R15, RZ, P4, !PT ;  /* 0x0000000f07097210 */ /* 0x000fe400027fe4ff */
[----:B------:R-:W-:Y:S01]  /*5a40*/  ISETP.GT.AND P4, PT, R3, 0x10, P2 ;  /* 0x000000100300780c */ /* 0x000fe20001784270 */
[----:B0-----:R-:W-:Y:S02]  /*5a50*/  @P1 IMAD.MOV.U32 R4, RZ, RZ, R10 ;  /* 0x000000ffff041224 */ /* 0x001fe400078e000a */
[----:B------:R-:W-:-:S05]  /*5a60*/  @P1 IMAD.MOV.U32 R5, RZ, RZ, R7 ;  /* 0x000000ffff051224 */ /* 0x000fca00078e0007 */
[----:B------:R0:W-:Y:S01]  /*5a70*/  @P1 STG.E.U16 desc[UR40][R4.64+0x12], R29 ;  /* 0x0000121d04001986 */ /* 0x0001e2000c101528 */
[----:B------:R-:W-:-:S03]  /*5a80*/  ISETP.GT.AND P1, PT, R3, 0x18, P2 ;  /* 0x000000180300780c */ /* 0x000fc60001724270 */
[----:B------:R-:W-:Y:S01]  /*5a90*/  @P3 STG.E.U16 desc[UR40][R8.64+0x10], R30 ;  /* 0x0000101e08003986 */ /* 0x000fe2000c101528 */
[C---:B------:R-:W-:Y:S02]  /*5aa0*/  ISETP.GT.AND P3, PT, R3.reuse, 0x11, P2 ;  /* 0x000000110300780c */ /* 0x040fe40001764270 */
[----:B------:R-:W-:Y:S01]  /*5ab0*/  ISETP.GT.AND P2, PT, R3, 0x19, P2 ;  /* 0x000000190300780c */ /* 0x000fe20001744270 */
[----:B0-----:R-:W-:Y:S02]  /*5ac0*/  @P5 IMAD.MOV.U32 R4, RZ, RZ, R8 ;  /* 0x000000ffff045224 */ /* 0x001fe400078e0008 */
[----:B------:R-:W-:-:S04]  /*5ad0*/  @P5 IMAD.MOV.U32 R5, RZ, RZ, R9 ;  /* 0x000000ffff055224 */ /* 0x000fc800078e0009 */
[----:B------:R-:W-:Y:S01]  /*5ae0*/  @P1 IMAD.MOV.U32 R6, RZ, RZ, R10 ;  /* 0x000000ffff061224 */ /* 0x000fe200078e000a */
[----:B------:R0:W-:Y:S01]  /*5af0*/  @P5 STG.E.U16 desc[UR40][R4.64+0x12], R31 ;  /* 0x0000121f04005986 */ /* 0x0001e2000c101528 */
[----:B------:R-:W-:-:S04]  /*5b00*/  ISETP.GT.AND P5, PT, R3, 0x10, P0 ;  /* 0x000000100300780c */ /* 0x000fc800007a4270 */
[--C-:B------:R-:W-:Y:S02]  /*5b10*/  @P2 IMAD.MOV.U32 R11, RZ, RZ, R7.reuse ;  /* 0x000000ffff0b2224 */ /* 0x100fe400078e0007 */
[----:B0-----:R-:W-:Y:S02]  /*5b20*/  @P4 IMAD.MOV.U32 R4, RZ, RZ, R10 ;  /* 0x000000ffff044224 */ /* 0x001fe400078e000a */
[----:B------:R-:W-:-:S05]  /*5b30*/  @P4 IMAD.MOV.U32 R5, RZ, RZ, R7 ;  /* 0x000000ffff054224 */ /* 0x000fca00078e0007 */
[----:B------:R0:W-:Y:S01]  /*5b40*/  @P4 STG.E.U16 desc[UR40][R4.64+0x20], R32 ;  /* 0x0000202004004986 */ /* 0x0001e2000c101528 */
[----:B------:R-:W-:Y:S01]  /*5b50*/  ISETP.GT.AND P4, PT, R3, 0x11, P0 ;  /* 0x000000110300780c */ /* 0x000fe20000784270 */
[----:B0-----:R-:W-:Y:S02]  /*5b60*/  @P3 IMAD.MOV.U32 R4, RZ, RZ, R10 ;  /* 0x000000ffff043224 */ /* 0x001fe400078e000a */
[----:B------:R-:W-:-:S05]  /*5b70*/  @P3 IMAD.MOV.U32 R5, RZ, RZ, R7 ;  /* 0x000000ffff053224 */ /* 0x000fca00078e0007 */
[----:B------:R0:W-:Y:S01]  /*5b80*/  @P3 STG.E.U16 desc[UR40][R4.64+0x22], R33 ;  /* 0x0000222104003986 */ /* 0x0001e2000c101528 */
[C---:B------:R-:W-:Y:S02]  /*5b90*/  ISETP.GT.AND P3, PT, R3.reuse, 0x18, P0 ;  /* 0x000000180300780c */ /* 0x040fe40000764270 */
[----:B------:R-:W-:Y:S01]  /*5ba0*/  ISETP.GT.AND P0, PT, R3, 0x19, P0 ;  /* 0x000000190300780c */ /* 0x000fe20000704270 */
[----:B0-----:R-:W-:Y:S02]  /*5bb0*/  @P5 IMAD.MOV.U32 R4, RZ, RZ, R8 ;  /* 0x000000ffff045224 */ /* 0x001fe400078e0008 */
[----:B------:R-:W-:-:S05]  /*5bc0*/  @P5 IMAD.MOV.U32 R5, RZ, RZ, R9 ;  /* 0x000000ffff055224 */ /* 0x000fca00078e0009 */
[----:B------:R0:W-:Y:S02]  /*5bd0*/  @P5 STG.E.U16 desc[UR40][R4.64+0x20], R34 ;  /* 0x0000202204005986 */ /* 0x0001e4000c101528 */
[----:B0-----:R-:W-:Y:S02]  /*5be0*/  @P4 IMAD.MOV.U32 R4, RZ, RZ, R8 ;  /* 0x000000ffff044224 */ /* 0x001fe400078e0008 */
[----:B------:R-:W-:-:S05]  /*5bf0*/  @P4 IMAD.MOV.U32 R5, RZ, RZ, R9 ;  /* 0x000000ffff054224 */ /* 0x000fca00078e0009 */
[----:B------:R0:W-:Y:S04]  /*5c00*/  @P4 STG.E.U16 desc[UR40][R4.64+0x22], R35 ;  /* 0x0000222304004986 */ /* 0x0001e8000c101528 */
[----:B------:R1:W-:Y:S04]  /*5c10*/  @P1 STG.E.U16 desc[UR40][R6.64+0x30], R36 ;  /* 0x0000302406001986 */ /* 0x0003e8000c101528 */
[----:B------:R1:W-:Y:S01]  /*5c20*/  @P2 STG.E.U16 desc[UR40][R10.64+0x32], R37 ;  /* 0x000032250a002986 */ /* 0x0003e2000c101528 */
[----:B0-----:R-:W-:Y:S02]  /*5c30*/  @P3 IMAD.MOV.U32 R4, RZ, RZ, R8 ;  /* 0x000000ffff043224 */ /* 0x001fe400078e0008 */
[----:B------:R-:W-:-:S05]  /*5c40*/  @P3 IMAD.MOV.U32 R5, RZ, RZ, R9 ;  /* 0x000000ffff053224 */ /* 0x000fca00078e0009 */
[----:B------:R1:W-:Y:S04]  /*5c50*/  @P3 STG.E.U16 desc[UR40][R4.64+0x30], R38 ;  /* 0x0000302604003986 */ /* 0x0003e8000c101528 */
[----:B------:R1:W-:Y:S02]  /*5c60*/  @P0 STG.E.U16 desc[UR40][R8.64+0x32], R39 ;  /* 0x0000322708000986 */ /* 0x0003e4000c101528 */
.L_x_94:
[----:B------:R-:W-:Y:S05]  /*5c70*/  BSYNC B0 ;  /* 0x0000000000007941 */ /* 0x000fea0003800000 */
.L_x_32:
[----:B------:R-:W-:Y:S01]  /*5c80*/  IADD3 R16, P0, R16, UR38, RZ ;  /* 0x0000002610107c10 */ /* 0x000fe2000ff1e0ff */
[----:B------:R-:W-:Y:S01]  /*5c90*/  ULDC.64 UR4, c[0x0][0x650] ;  /* 0x0001940000047ab9 */ /* 0x000fe20000000a00 */
[----:B------:R-:W-:Y:S01]  /*5ca0*/  PRMT R3, RZ, 0x7610, R3 ;  /* 0x00007610ff037816 */ /* 0x000fe20000000003 */
[----:B------:R-:W-:Y:S01]  /*5cb0*/  IMAD.MOV.U32 R71, RZ, RZ, -0x1 ;  /* 0xffffffffff477424 */ /* 0x000fe200078e00ff */
[----:B------:R-:W-:Y:S01]  /*5cc0*/  IADD3.X R17, R17, UR37, RZ, P0, !PT ;  /* 0x0000002511117c10 */ /* 0x000fe200087fe4ff */
[----:B------:R-:W-:Y:S01]  /*5cd0*/  IMAD.MOV.U32 R23, RZ, RZ, -0x1 ;  /* 0xffffffffff177424 */ /* 0x000fe200078e00ff */
[----:B------:R-:W-:-:S04]  /*5ce0*/  ISETP.GE.U32.AND P0, PT, R16, UR4, PT ;  /* 0x0000000410007c0c */ /* 0x000fc8000bf06070 */
[----:B------:R-:W-:-:S13]  /*5cf0*/  ISETP.GE.U32.AND.EX P0, PT, R17, UR5, PT, P0 ;  /* 0x0000000511007c0c */ /* 0x000fda000bf06100 */
[----:B------:R-:W-:Y:S05]  /*5d00*/  @P0 BRA `(.L_x_95) ;  /* 0x00000004004c0947 */ /* 0x000fea0003800000 */
[----:B-1----:R-:W1:Y:S01]  /*5d10*/  LDC.64 R10, c[0x0][0x628] ;  /* 0x00018a00ff0a7b82 */ /* 0x002e620000000a00 */
[----:B------:R-:W1:Y:S01]  /*5d20*/  S2R R12, SR_CTAID.X ;  /* 0x00000000000c7919 */ /* 0x000e620000002500 */
[----:B------:R-:W-:Y:S02]  /*5d30*/  IMAD.MOV.U32 R8, RZ, RZ, R16 ;  /* 0x000000ffff087224 */ /* 0x000fe400078e0010 */
[----:B0-----:R-:W-:Y:S01]  /*5d40*/  IMAD.MOV.U32 R9, RZ, RZ, R17 ;  /* 0x000000ffff097224 */ /* 0x001fe200078e0011 */
[----:B--2---:R-:W0:Y:S03]  /*5d50*/  S2R R20, SR_CTAID.Y ;  /* 0x0000000000147919 */ /* 0x004e260000002600 */
[----:B------:R-:W2:Y:S08]  /*5d60*/  LDC R0, c[0x0][0x630] ;  /* 0x00018c00ff007b82 */ /* 0x000eb00000000800 */
[----:B------:R-:W0:Y:S01]  /*5d70*/  LDC.64 R14, c[0x0][0x620] ;  /* 0x00018800ff0e7b82 */ /* 0x000e220000000a00 */
[----:B-1----:R-:W-:-:S04]  /*5d80*/  ISETP.NE.U32.AND P0, PT, R10, RZ, PT ;  /* 0x000000ff0a00720c */ /* 0x002fc80003f05070 */
[----:B------:R-:W-:-:S13]  /*5d90*/  ISETP.NE.AND.EX P0, PT, R11, RZ, PT, P0 ;  /* 0x000000ff0b00720c */ /* 0x000fda0003f05300 */
[----:B0-2---:R-:W-:Y:S05]  /*5da0*/  @!P0 BRA `(.L_x_96) ;  /* 0x0000000000288947 */ /* 0x005fea0003800000 */
        /* <DEDUP_REMOVED lines=10> */
.L_x_96:
[-CC-:B------:R-:W-:Y:S01]  /*5e50*/  SHF.R.U64 R23, R8, R0.reuse, R9.reuse ;  /* 0x0000000008177219 */ /* 0x180fe20000001209 */
[----:B------:R-:W0:Y:S01]  /*5e60*/  LDC.64 R26, c[0x0][0x640] ;  /* 0x00019000ff1a7b82 */ /* 0x000e220000000a00 */
[----:B------:R-:W-:Y:S01]  /*5e70*/  SHF.R.U32.HI R0, RZ, R0, R9 ;  /* 0x00000000ff007219 */ /* 0x000fe20000011609 */
[----:B------:R-:W-:Y:S01]  /*5e80*/  ULDC UR4, c[0x0][0x150] ;  /* 0x0000540000047ab9 */ /* 0x000fe20000000800 */
[----:B------:R-:W-:Y:S02]  /*5e90*/  IADD3 R3, P0, RZ, -R23, RZ ;  /* 0x80000017ff037210 */ /* 0x000fe40007f1e0ff */
[----:B------:R-:W-:-:S03]  /*5ea0*/  I2FP.F32.U32 R7, R12 ;  /* 0x0000000c00077245 */ /* 0x000fc60000201000 */
[----:B------:R-:W1:Y:S01]  /*5eb0*/  LDC R6, c[0x0][0x618] ;  /* 0x00018600ff067b82 */ /* 0x000e620000000800 */
[----:B------:R-:W-:Y:S02]  /*5ec0*/  IMAD.X R5, RZ, RZ, ~R0, P0 ;  /* 0x000000ffff057224 */ /* 0x000fe400000e0e00 */
[----:B------:R-:W-:Y:S01]  /*5ed0*/  FMUL R7, R7, UR4 ;  /* 0x0000000407077c20 */ /* 0x000fe20008400000 */
[----:B------:R-:W-:Y:S01]  /*5ee0*/  ULDC UR4, c[0x0][0x154] ;  /* 0x0000550000047ab9 */ /* 0x000fe20000000800 */
[-C--:B------:R-:W-:Y:S02]  /*5ef0*/  IMAD R0, R5, R14.reuse, RZ ;  /* 0x0000000e05007224 */ /* 0x080fe400078e02ff */
[C---:B------:R-:W-:Y:S01]  /*5f00*/  IMAD.WIDE.U32 R4, R3.reuse, R14, R16 ;  /* 0x0000000e03047225 */ /* 0x040fe200078e0010 */
[----:B------:R-:W2:Y:S01]  /*5f10*/  LDC R11, c[0x0][0x608] ;  /* 0x00018200ff0b7b82 */ /* 0x000ea20000000800 */
[----:B------:R-:W3:Y:S02]  /*5f20*/  F2I.U32.TRUNC.NTZ R7, R7 ;  /* 0x0000000700077305 */ /* 0x000ee4000020f000 */
[----:B------:R-:W-:-:S04]  /*5f30*/  IMAD R3, R3, R15, R0 ;  /* 0x0000000f03037224 */ /* 0x000fc800078e0200 */
[----:B------:R-:W-:Y:S01]  /*5f40*/  IMAD.IADD R3, R5, 0x1, R3 ;  /* 0x0000000105037824 */ /* 0x000fe200078e0203 */
[----:B------:R-:W4:Y:S01]  /*5f50*/  LDC R8, c[0x0][0x658] ;  /* 0x00019600ff087b82 */ /* 0x000f220000000800 */
[----:B------:R-:W-:Y:S02]  /*5f60*/  I2FP.F32.U32 R5, R20 ;  /* 0x0000001400057245 */ /* 0x000fe40000201000 */
[----:B0-----:R-:W-:-:S04]  /*5f70*/  ISETP.NE.U32.AND P0, PT, R26, RZ, PT ;  /* 0x000000ff1a00720c */ /* 0x001fc80003f05070 */
[----:B------:R-:W-:Y:S01]  /*5f80*/  ISETP.NE.AND.EX P0, PT, R27, RZ, PT, P0 ;  /* 0x000000ff1b00720c */ /* 0x000fe20003f05300 */
[----:B------:R-:W0:Y:S01]  /*5f90*/  LDC R9, c[0x0][0x144] ;  /* 0x00005100ff097b82 */ /* 0x000e220000000800 */
[-C--:B-1----:R-:W-:Y:S01]  /*5fa0*/  SHF.R.U32.HI R0, RZ, R6.reuse, R3 ;  /* 0x00000006ff007219 */ /* 0x082fe20000011603 */
[----:B---3--:R-:W-:Y:S01]  /*5fb0*/  IMAD.MOV R7, RZ, RZ, -R7 ;  /* 0x000000ffff077224 */ /* 0x008fe200078e0a07 */
[----:B------:R-:W-:Y:S01]  /*5fc0*/  SHF.R.U64 R13, R4, R6, R3 ;  /* 0x00000006040d7219 */ /* 0x000fe20000001203 */
[----:B------:R-:W-:-:S04]  /*5fd0*/  FMUL R6, R5, UR4 ;  /* 0x0000000405067c20 */ /* 0x000fc80008400000 */
[----:B------:R-:W1:Y:S01]  /*5fe0*/  LDC R21, c[0x0][0x148] ;  /* 0x00005200ff157b82 */ /* 0x000e620000000800 */
[-CC-:B--2---:R-:W-:Y:S02]  /*5ff0*/  SHF.R.U64 R10, R13, R11.reuse, R0.reuse ;  /* 0x0000000b0d0a7219 */ /* 0x184fe40000001200 */
[----:B------:R-:W-:Y:S02]  /*6000*/  SHF.R.U32.HI R3, RZ, R11, R0 ;  /* 0x0000000bff037219 */ /* 0x000fe40000011600 */
[----:B------:R2:W3:Y:S03]  /*6010*/  F2I.U32.TRUNC.NTZ R0, R6 ;  /* 0x0000000600007305 */ /* 0x0004e6000020f000 */
[----:B------:R-:W1:Y:S01]  /*6020*/  LDC R14, c[0x0][0x648] ;  /* 0x00019200ff0e7b82 */ /* 0x000e620000000800 */
[-CC-:B----4-:R-:W-:Y:S02]  /*6030*/  SHF.R.U64 R15, R10, R8.reuse, R3.reuse ;  /* 0x000000080a0f7219 */ /* 0x190fe40000001203 */
[----:B------:R-:W-:-:S03]  /*6040*/  SHF.R.U32.HI R5, RZ, R8, R3 ;  /* 0x00000008ff057219 */ /* 0x000fc60000011603 */
[----:B------:R-:W-:Y:S02]  /*6050*/  IMAD.MOV.U32 R4, RZ, RZ, R15 ;  /* 0x000000ffff047224 */ /* 0x000fe400078e000f */
[----:B------:R-:W4:Y:S01]  /*6060*/  LDC R24, c[0x0][0x638] ;  /* 0x00018e00ff187b82 */ /* 0x000f220000000800 */
[----:B0-----:R-:W-:-:S07]  /*6070*/  IMAD R25, R9, R7, R12 ;  /* 0x0000000709197224 */ /* 0x001fce00078e020c */
[----:B------:R-:W0:Y:S08]  /*6080*/  LDC R28, c[0x0][0x610] ;  /* 0x00018400ff1c7b82 */ /* 0x000e300000000800 */
[----:B------:R-:W0:Y:S01]  /*6090*/  LDC R29, c[0x0][0x600] ;  /* 0x00018000ff1d7b82 */ /* 0x000e220000000800 */
[----:B--23--:R-:W-:Y:S05]  /*60a0*/  @!P0 BRA `(.L_x_97) ;  /* 0x0000000000288947 */ /* 0x00cfea0003800000 */
[----:B------:R-:W2:Y:S02]  /*60b0*/  LDC R4, c[0x0][0x64c] ;  /* 0x00019300ff047b82 */ /* 0x000ea40000000800 */
[----:B--2---:R-:W-:-:S05]  /*60c0*/  IADD3 R3, P0, R15, R4, RZ ;  /* 0x000000040f037210 */ /* 0x004fca0007f1e0ff */
        /* <DEDUP_REMOVED lines=8> */
.L_x_97:
[----:B------:R-:W-:Y:S02]  /*6150*/  ISETP.NE.AND P0, PT, R2, 0x1, PT ;  /* 0x000000010200780c */ /* 0x000fe40003f05270 */
[----:B-1----:R-:W-:Y:S01]  /*6160*/  SHF.R.U64 R3, R4, R14, R5 ;  /* 0x0000000e04037219 */ /* 0x002fe20000001205 */
[----:B------:R-:W-:Y:S01]  /*6170*/  IMAD.MOV R5, RZ, RZ, -R0 ;  /* 0x000000ffff057224 */ /* 0x000fe200078e0a00 */
[----:B------:R-:W-:Y:S02]  /*6180*/  LOP3.LUT R0, R10, R67, RZ, 0xc0, !PT ;  /* 0x000000430a007212 */ /* 0x000fe400078ec0ff */
[----:B------:R-:W-:Y:S01]  /*6190*/  LOP3.LUT R6, R13, R66, RZ, 0xc0, !PT ;  /* 0x000000420d067212 */ /* 0x000fe200078ec0ff */
[----:B------:R-:W-:Y:S02]  /*61a0*/  IMAD.MOV R4, RZ, RZ, -R3 ;  /* 0x000000ffff047224 */ /* 0x000fe400078e0a03 */
[----:B------:R-:W-:Y:S02]  /*61b0*/  IMAD R0, R61, R3, R0 ;  /* 0x000000033d007224 */ /* 0x000fe400078e0200 */
[----:B----4-:R-:W-:-:S02]  /*61c0*/  IMAD R3, R4, R24, R15 ;  /* 0x0000001804037224 */ /* 0x010fc400078e020f */
[----:B------:R-:W-:Y:S02]  /*61d0*/  @P0 IMAD R25, R21, R5, R20 ;  /* 0x0000000515190224 */ /* 0x000fe400078e0214 */
[----:B0-----:R-:W-:Y:S02]  /*61e0*/  IMAD R5, R3, R29, R6 ;  /* 0x0000001d03057224 */ /* 0x001fe400078e0206 */
[----:B------:R-:W-:Y:S02]  /*61f0*/  IMAD R0, R0, R28, R25 ;  /* 0x0000001c00007224 */ /* 0x000fe400078e0219 */
[----:B------:R-:W-:-:S03]  /*6200*/  IMAD.MOV.U32 R4, RZ, RZ, 0x1 ;  /* 0x00000001ff047424 */ /* 0x000fc600078e00ff */
[----:B------:R-:W-:Y:S02]  /*6210*/  SEL R71, R5, R0, !P0 ;  /* 0x0000000005477207 */ /* 0x000fe40004000000 */
[----:B------:R-:W-:Y:S02]  /*6220*/  PRMT R3, R4, 0x7610, R3 ;  /* 0x0000761004037816 */ /* 0x000fe40000000003 */
[----:B------:R-:W-:-:S07]  /*6230*/  SEL R0, R0, R5, !P0 ;  /* 0x0000000500007207 */ /* 0x000fce0004000000 */
.L_x_95:
[----:B------:R-:W-:Y:S01]  /*6240*/  UIADD3 UR42, UR43, UR42, URZ ;  /* 0x0000002a2b2a7290 */ /* 0x000fe2000fffe03f */
[----:B------:R-:W-:Y:S01]  /*6250*/  LOP3.LUT P0, RZ, R3, 0xff, RZ, 0xc0, !PT ;  /* 0x000000ff03ff7812 */ /* 0x000fe2000780c0ff */
[----:B------:R-:W-:Y:S02]  /*6260*/  IMAD.MOV.U32 R73, RZ, RZ, R0 ;  /* 0x000000ffff497224 */ /* 0x000fe400078e0000 */
[----:B------:R-:W-:Y:S02]  /*6270*/  USHF.R.U32.HI UR4, URZ, 0x1, UR42 ;  /* 0x000000013f047899 */ /* 0x000fe4000801162a */
[----:B------:R-:W-:Y:S02]  /*6280*/  UISETP.GT.U32.AND UP1, UPT, UR42, 0x1, UPT ;  /* 0x000000012a00788c */ /* 0x000fe4000bf24070 */
[----:B------:R-:W-:Y:S02]  /*6290*/  ULOP3.LUT UR4, UR4, 0x1, URZ, 0xc0, !UPT ;  /* 0x0000000104047892 */ /* 0x000fe4000f8ec03f */
[----:B------:R-:W-:-:S02]  /*62a0*/  UISETP.LT.U32.AND UP1, UPT, UR43, 0x2, UP1 ;  /* 0x000000022b00788c */ /* 0x000fc40008f21070 */
[----:B------:R-:W-:Y:S02]  /*62b0*/  UISETP.NE.U32.AND UP0, UPT, UR4, 0x1, UPT ;  /* 0x000000010400788c */ /* 0x000fe4000bf05070 */
[----:B------:R-:W-:Y:S02]  /*62c0*/  USEL UR5, URZ, 0x1, !UP1 ;  /* 0x000000013f057887 */ /* 0x000fe4000c800000 */
[----:B------:R-:W-:Y:S02]  /*62d0*/  UISETP.GT.U32.AND UP0, UPT, UR43, 0x1, !UP0 ;  /* 0x000000012b00788c */ /* 0x000fe4000c704070 */
[----:B------:R-:W-:Y:S02]  /*62e0*/  ULOP3.LUT UR42, UR42, 0x1, URZ, 0xc0, !UPT ;  /* 0x000000012a2a7892 */ /* 0x000fe4000f8ec03f */
[----:B------:R-:W-:-:S04]  /*62f0*/  USEL UR4, URZ, 0x1, !UP0 ;  /* 0x000000013f047887 */ /* 0x000fc8000c000000 */
[----:B------:R-:W-:Y:S01]  /*6300*/  ULOP3.LUT UR36, UR4, UR36, UR5, 0x96, !UPT ;  /* 0x0000002404247292 */ /* 0x000fe2000f8e9605 */
[----:B------:R-:W-:Y:S11]  /*6310*/  @P0 BRA `(.L_x_98) ;  /* 0xffffffb0005c0947 */ /* 0x000ff6000383ffff */
[----:B------:R-:W-:Y:S05]  /*6320*/  EXIT ;  /* 0x000000000000794d */ /* 0x000fea0003800000 */
.L_x_7:
        /* <DEDUP_REMOVED lines=26> */
.L_x_100:
[----:B------:R-:W0:Y:S01]  /*64d0*/  LDC.64 R28, c[0x0][0x640] ;  /* 0x00019000ff1c7b82 */ /* 0x000e220000000a00 */
[-CC-:B------:R-:W-:Y:S01]  /*64e0*/  SHF.R.U64 R22, R14, R6.reuse, R15.reuse ;  /* 0x000000060e167219 */ /* 0x180fe2000000120f */
[----:B------:R-:W-:Y:S01]  /*64f0*/  IMAD.MOV.U32 R30, RZ, RZ, 0x1 ;  /* 0x00000001ff1e7424 */ /* 0x000fe200078e00ff */
[----:B------:R-:W-:Y:S02]  /*6500*/  SHF.R.U32.HI R6, RZ, R6, R15 ;  /* 0x00000006ff067219 */ /* 0x000fe4000001160f */
[----:B------:R-:W-:-:S03]  /*6510*/  IADD3 R13, P0, RZ, -R22, RZ ;  /* 0x80000016ff0d7210 */ /* 0x000fc60007f1e0ff */
[----:B------:R-:W1:Y:S02]  /*6520*/  LDC R12, c[0x0][0x618] ;  /* 0x00018600ff0c7b82 */ /* 0x000e640000000800 */
[----:B------:R-:W-:-:S04]  /*6530*/  IMAD.X R11, RZ, RZ, ~R6, P0 ;  /* 0x000000ffff0b7224 */ /* 0x000fc800000e0e06 */
[-C--:B------:R-:W-:Y:S02]  /*6540*/  IMAD R6, R11, R26.reuse, RZ ;  /* 0x0000001a0b067224 */ /* 0x080fe400078e02ff */
[----:B------:R-:W2:Y:S01]  /*6550*/  LDC R14, c[0x0][0x608] ;  /* 0x00018200ff0e7b82 */ /* 0x000ea20000000800 */
[----:B------:R-:W-:-:S04]  /*6560*/  IMAD.WIDE.U32 R10, R13, R26, R16 ;  /* 0x0000001a0d0a7225 */ /* 0x000fc800078e0010 */
[----:B------:R-:W-:-:S03]  /*6570*/  IMAD R13, R13, R27, R6 ;  /* 0x0000001b0d0d7224 */ /* 0x000fc600078e0206 */
[----:B------:R-:W3:Y:S01]  /*6580*/  LDC R25, c[0x0][0x658] ;  /* 0x00019600ff197b82 */ /* 0x000ee20000000800 */
[----:B------:R-:W-:Y:S01]  /*6590*/  IMAD.IADD R11, R11, 0x1, R13 ;  /* 0x000000010b0b7824 */ /* 0x000fe200078e020d */
[----:B0-----:R-:W-:-:S04]  /*65a0*/  ISETP.NE.U32.AND P0, PT, R28, RZ, PT ;  /* 0x000000ff1c00720c */ /* 0x001fc80003f05070 */
[----:B------:R-:W-:Y:S02]  /*65b0*/  ISETP.NE.AND.EX P0, PT, R29, RZ, PT, P0 ;  /* 0x000000ff1d00720c */ /* 0x000fe40003f05300 */
[----:B------:R-:W0:Y:S01]  /*65c0*/  LDC R20, c[0x0][0x600] ;  /* 0x00018000ff147b82 */ /* 0x000e220000000800 */
[-CC-:B-1----:R-:W-:Y:S01]  /*65d0*/  SHF.R.U64 R8, R10, R12.reuse, R11.reuse ;  /* 0x0000000c0a087219 */ /* 0x182fe2000000120b */
[----:B------:R-:W-:Y:S01]  /*65e0*/  IMAD.MOV.U32 R10, RZ, RZ, -0x1 ;  /* 0xffffffffff0a7424 */ /* 0x000fe200078e00ff */
[----:B------:R-:W-:-:S05]  /*65f0*/  SHF.R.U32.HI R11, RZ, R12, R11 ;  /* 0x0000000cff0b7219 */ /* 0x000fca000001160b */
[----:B------:R-:W1:Y:S01]  /*6600*/  LDC R26, c[0x0][0x648] ;  /* 0x00019200ff1a7b82 */ /* 0x000e620000000800 */
[-CC-:B--2---:R-:W-:Y:S02]  /*6610*/  SHF.R.U64 R21, R8, R14.reuse, R11.reuse ;  /* 0x0000000e08157219 */ /* 0x184fe4000000120b */
[----:B------:R-:W-:-:S05]  /*6620*/  SHF.R.U32.HI R6, RZ, R14, R11 ;  /* 0x0000000eff067219 */ /* 0x000fca000001160b */
[----:B------:R-:W2:Y:S01]  /*6630*/  LDC R27, c[0x0][0x638] ;  /* 0x00018e00ff1b7b82 */ /* 0x000ea20000000800 */
[-C--:B---3--:R-:W-:Y:S02]  /*6640*/  SHF.L.U32 R10, R10, R25.reuse, RZ ;  /* 0x000000190a0a7219 */ /* 0x088fe400000006ff */
[-CC-:B------:R-:W-:Y:S02]  /*6650*/  SHF.R.U64 R23, R21, R25.reuse, R6.reuse ;  /* 0x0000001915177219 */ /* 0x180fe40000001206 */
[----:B------:R-:W-:Y:S02]  /*6660*/  LOP3.LUT R32, RZ, R10, RZ, 0x33, !PT ;  /* 0x0000000aff207212 */ /* 0x000fe400078e33ff */
[----:B------:R-:W-:Y:S01]  /*6670*/  SHF.R.U32.HI R11, RZ, R25, R6 ;  /* 0x00000019ff0b7219 */ /* 0x000fe20000011606 */
[----:B------:R-:W3:Y:S01]  /*6680*/  LDC R31, c[0x0][0x610] ;  /* 0x00018400ff1f7b82 */ /* 0x000ee20000000800 */
[----:B------:R-:W-:Y:S01]  /*6690*/  IMAD.MOV.U32 R10, RZ, RZ, R23 ;  /* 0x000000ffff0a7224 */ /* 0x000fe200078e0017 */
[----:B------:R-:W-:Y:S06]  /*66a0*/  @!P0 BRA `(.L_x_101) ;  /* 0x0000000000288947 */ /* 0x000fec0003800000 */
        /* <DEDUP_REMOVED lines=10> */
.L_x_101:
[----:B------:R-:W-:Y:S02]  /*6750*/  ISETP.NE.AND P0, PT, R2, 0x1, PT ;  /* 0x000000010200780c */ /* 0x000fe40003f05270 */
[----:B-1----:R-:W-:Y:S01]  /*6760*/  SHF.R.U64 R6, R10, R26, R11 ;  /* 0x0000001a0a067219 */ /* 0x002fe2000000120b */
[----:B0-----:R-:W-:Y:S01]  /*6770*/  VIADD R11, R20, 0xffffffff ;  /* 0xffffffff140b7836 */ /* 0x001fe20000000000 */
[----:B------:R-:W-:Y:S02]  /*6780*/  SHF.L.U32 R30, R30, R25, RZ ;  /* 0x000000191e1e7219 */ /* 0x000fe400000006ff */
[----:B------:R-:W-:Y:S02]  /*6790*/  LOP3.LUT R5, R21, R32, RZ, 0xc0, !PT ;  /* 0x0000002015057212 */ /* 0x000fe400078ec0ff */
[----:B------:R-:W-:-:S03]  /*67a0*/  IADD3 R10, -R6, RZ, RZ ;  /* 0x000000ff060a7210 */ /* 0x000fc60007ffe1ff */
[----:B------:R-:W-:Y:S01]  /*67b0*/  IMAD R6, R30, R6, R5 ;  /* 0x000000061e067224 */ /* 0x000fe200078e0205 */
[----:B------:R-:W-:Y:S01]  /*67c0*/  LOP3.LUT R5, R8, R11, RZ, 0xc0, !PT ;  /* 0x0000000b08057212 */ /* 0x000fe200078ec0ff */
[----:B------:R-:W-:Y:S02]  /*67d0*/  @P0 IMAD R7, R9, R24, R4 ;  /* 0x0000001809070224 */ /* 0x000fe400078e0204 */
[----:B--2---:R-:W-:Y:S02]  /*67e0*/  IMAD R4, R10, R27, R23 ;  /* 0x0000001b0a047224 */ /* 0x004fe400078e0217 */
[----:B---3--:R-:W-:Y:S02]  /*67f0*/  IMAD R7, R6, R31, R7 ;  /* 0x0000001f06077224 */ /* 0x008fe400078e0207 */
[----:B------:R-:W-:Y:S02]  /*6800*/  IMAD R4, R4, R20, R5 ;  /* 0x0000001404047224 */ /* 0x000fe400078e0205 */
[----:B------:R-:W-:-:S02]  /*6810*/  IMAD.MOV.U32 R8, RZ, RZ, 0x1 ;  /* 0x00000001ff087424 */ /* 0x000fc400078e00ff */
[----:B------:R-:W-:Y:S01]  /*6820*/  IMAD.MOV.U32 R6, RZ, RZ, R22 ;  /* 0x000000ffff067224 */ /* 0x000fe200078e0016 */
[----:B------:R-:W-:Y:S02]  /*6830*/  SEL R20, R4, R7, !P0 ;  /* 0x0000000704147207 */ /* 0x000fe40004000000 */
[----:B------:R-:W-:-:S07]  /*6840*/  SEL R21, R7, R4, !P0 ;  /* 0x0000000407157207 */ /* 0x000fce0004000000 */
.L_x_99:
[----:B------:R-:W-:-:S08]  /*6850*/  NOP ;  /* 0x0000000000007918 */ /* 0x000fd00000000000 */
[----:B------:R-:W0:-:S00]  /*6860*/  USETMAXREG.DEALLOC.CTAPOOL 0x28 ;  /* 0x00000028000079c8 */ /* 0x000e0000080e0500 */
[----:B0-----:R-:W-:-:S13]  /*6870*/  ISETP.NE.AND P0, PT, R3, RZ, PT ;  /* 0x000000ff0300720c */ /* 0x001fda0003f05270 */
[----:B------:R-:W-:Y:S05]  /*6880*/  @P0 EXIT ;  /* 0x000000000000094d */ /* 0x000fea0003800000 */
[----:B------:R-:W-:Y:S01]  /*6890*/  LOP3.LUT P0, RZ, R8, 0xff, RZ, 0xc0, !PT ;  /* 0x000000ff08ff7812 */ /* 0x000fe2000780c0ff */
[----:B------:R-:W-:Y:S02]  /*68a0*/  IMAD.MOV.U32 R3, RZ, RZ, 0x1 ;  /* 0x00000001ff037424 */ /* 0x000fe400078e00ff */
[----:B------:R-:W-:-:S10]  /*68b0*/  IMAD.MOV.U32 R8, RZ, RZ, RZ ;  /* 0x000000ffff087224 */ /* 0x000fd400078e00ff */
[----:B------:R-:W-:Y:S05]  /*68c0*/  @!P0 BRA `(.L_x_102) ;  /* 0x0000000c00b48947 */ /* 0x000fea0003800000 */
[----:B------:R-:W0:Y:S01]  /*68d0*/  LDC R3, c[0x0][0x28c] ;  /* 0x0000a300ff037b82 */ /* 0x000e220000000800 */
[----:B------:R-:W1:Y:S01]  /*68e0*/  S2R R12, SR_CgaCtaId ;  /* 0x00000000000c7919 */ /* 0x000e620000008800 */
[----:B------:R-:W-:Y:S01]  /*68f0*/  ULDC UR21, c[0x0][0x658] ;  /* 0x0001960000157ab9 */ /* 0x000fe20000000800 */
[----:B------:R-:W-:Y:S01]  /*6900*/  UMOV UR4, 0xffffffff ;  /* 0xffffffff00047882 */ /* 0x000fe20000000000 */
[----:B------:R-:W-:Y:S01]  /*6910*/  BSSY B0, `(.L_x_102) ;  /* 0x00000e8000007945 */ /* 0x000fe20003800000 */
[----:B------:R-:W-:Y:S01]  /*6920*/  USHF.L.U32 UR4, UR4, UR21, URZ ;  /* 0x0000001504047299 */ /* 0x000fe2000800063f */
[----:B------:R-:W-:Y:S01]  /*6930*/  IMAD.MOV.U32 R10, RZ, RZ, 0x1 ;  /* 0x00000001ff0a7424 */ /* 0x000fe200078e00ff */
[----:B------:R-:W-:Y:S01]  /*6940*/  LOP3.LUT R19, R18, 0x2, RZ, 0xfc, !PT ;  /* 0x0000000212137812 */ /* 0x000fe200078efcff */
[----:B------:R-:W-:Y:S01]  /*6950*/  IMAD.MOV.U32 R8, RZ, RZ, RZ ;  /* 0x000000ffff087224 */ /* 0x000fe200078e00ff */
[----:B------:R-:W-:Y:S01]  /*6960*/  ULDC UR13, c[0x0][0x600] ;  /* 0x00018000000d7ab9 */ /* 0x000fe20000000800 */
[----:B------:R-:W-:Y:S01]  /*6970*/  UMOV UR5, 0x1 ;  /* 0x0000000100057882 */ /* 0x000fe20000000000 */
[----:B------:R-:W-:-:S02]  /*6980*/  UIADD3 UR13, UR13, -0x1, URZ ;  /* 0xffffffff0d0d7890 */ /* 0x000fc4000fffe03f */
[----:B------:R-:W-:Y:S02]  /*6990*/  USHF.L.U32 UR21, UR5, UR21, URZ ;  /* 0x0000001505157299 */ /* 0x000fe4000800063f */
[----:B------:R-:W-:Y:S01]  /*69a0*/  ULOP3.LUT UR29, URZ, UR4, URZ, 0x33, !UPT ;  /* 0x000000043f1d7292 */ /* 0x000fe2000f8e333f */
[----:B------:R-:W-:Y:S01]  /*69b0*/  ULDC.64 UR14, c[0x0][0x198] ;  /* 0x00006600000e7ab9 */ /* 0x000fe20000000a00 */
[----:B0-----:R-:W-:-:S05]  /*69c0*/  VIADD R3, R3, 0xff ;  /* 0x000000ff03037836 */ /* 0x001fca0000000000 */
[----:B------:R-:W-:-:S04]  /*69d0*/  SHF.R.S32.HI R4, RZ, 0x1f, R3 ;  /* 0x0000001fff047819 */ /* 0x000fc80000011403 */
[----:B------:R-:W-:Y:S01]  /*69e0*/  LEA.HI R4, R4, R3, RZ, 0x8 ;  /* 0x0000000304047211 */ /* 0x000fe200078f40ff */
[C---:B-1----:R-:W-:Y:S02]  /*69f0*/  IMAD.SHL.U32 R11, R12.reuse, 0x10, RZ ;  /* 0x000000100c0b7824 */ /* 0x042fe400078e00ff */
[----:B------:R-:W-:Y:S01]  /*6a00*/  IMAD.SHL.U32 R12, R12, 0x400, RZ ;  /* 0x000004000c0c7824 */ /* 0x000fe200078e00ff */
[----:B------:R-:W-:Y:S01]  /*6a10*/  SHF.R.S32.HI R9, RZ, 0x8, R4 ;  /* 0x00000008ff097819 */ /* 0x000fe20000011404 */
[----:B------:R-:W-:Y:S01]  /*6a20*/  IMAD.MOV.U32 R3, RZ, RZ, 0x1 ;  /* 0x00000001ff037424 */ /* 0x000fe200078e00ff */
[----:B------:R-:W-:Y:S02]  /*6a30*/  LOP3.LUT R11, R11, 0x10, RZ, 0xc0, !PT ;  /* 0x000000100b0b7812 */ /* 0x000fe400078ec0ff */
[----:B------:R-:W-:Y:S01]  /*6a40*/  LOP3.LUT R12, R12, 0x400, RZ, 0xc0, !PT ;  /* 0x000004000c0c7812 */ /* 0x000fe200078ec0ff */
[----:B------:R-:W-:-:S07]  /*6a50*/  VIADD R13, R9, 0x1 ;  /* 0x00000001090d7836 */ /* 0x000fce0000000000 */
.L_x_113:
[----:B------:R-:W-:-:S03]  /*6a60*/  UMOV UR4, 0xffffffff ;  /* 0xffffffff00047882 */ /* 0x000fc60000000000 */
[----:B------:R-:W-:Y:S05]  /*6a70*/  BRA.DIV UR4, `(.L_x_103) ;  /* 0x0000000e04e87947 */ /* 0x000fea000b800000 */
[----:B------:R-:W-:-:S13]  /*6a80*/  ELECT P6, URZ, PT ;  /* 0x00000000003f782f */ /* 0x000fda00038c0000 */
.L_x_122:
[----:B------:R-:W0:Y:S01]  /*6a90*/  LDC R4, c[0x0][0x28c] ;  /* 0x0000a300ff047b82 */ /* 0x000e220000000800 */
[----:B------:R-:W-:Y:S01]  /*6aa0*/  BSSY B1, `(.L_x_104) ;  /* 0x000005a000017945 */ /* 0x000fe20003800000 */
[----:B0-----:R-:W-:-:S13]  /*6ab0*/  ISETP.LT.OR P6, PT, R4, 0x1, !P6 ;  /* 0x000000010400780c */ /* 0x001fda00077c1670 */
[----:B------:R-:W-:Y:S05]  /*6ac0*/  @P6 BRA `(.L_x_105) ;  /* 0x00000004005c6947 */ /* 0x000fea0003800000 */
[----:B------:R-:W-:Y:S02]  /*6ad0*/  IMAD R21, R21, 0xc0, RZ ;  /* 0x000000c015157824 */ /* 0x000fe400078e02ff */
[----:B------:R-:W-:Y:S02]  /*6ae0*/  IMAD R20, R20, 0x20, R11 ;  /* 0x0000002014147824 */ /* 0x000fe400078e020b */
[----:B------:R-:W-:Y:S02]  /*6af0*/  IMAD.MOV.U32 R24, RZ, RZ, RZ ;  /* 0x000000ffff187224 */ /* 0x000fe400078e00ff */
[----:B------:R-:W-:Y:S02]  /*6b00*/  IMAD.MOV.U32 R4, RZ, RZ, R13 ;  /* 0x000000ffff047224 */ /* 0x000fe400078e000d */
[----:B------:R-:W-:Y:S02]  /*6b10*/  IMAD.MOV.U32 R5, RZ, RZ, R3 ;  /* 0x000000ffff057224 */ /* 0x000fe400078e0003 */
[----:B------:R-:W-:-:S07]  /*6b20*/  IMAD.MOV.U32 R7, RZ, RZ, R8 ;  /* 0x000000ffff077224 */ /* 0x000fce00078e0008 */
.L_x_108:
[----:B------:R-:W0:Y:S01]  /*6b30*/  S2R R15, SR_CgaCtaId ;  /* 0x00000000000f7919 */ /* 0x000e220000008800 */
[----:B------:R-:W-:Y:S02]  /*6b40*/  MOV R14, 0x400 ;  /* 0x00000400000e7802 */ /* 0x000fe40000000f00 */
[----:B------:R-:W-:Y:S02]  /*6b50*/  ISETP.NE.AND P1, PT, R0, RZ, PT ;  /* 0x000000ff0000720c */ /* 0x000fe40003f25270 */
[----:B0-----:R-:W-:Y:S02]  /*6b60*/  LEA R22, R15, R14, 0x18 ;  /* 0x0000000e0f167211 */ /* 0x001fe400078ec0ff */
[----:B------:R-:W-:-:S09]  /*6b70*/  SHF.L.U32 R14, R5, 0x1f, RZ ;  /* 0x0000001f050e7819 */ /* 0x000fd200000006ff */
[----:B------:R-:W0:Y:S01]  /*6b80*/  @!P1 LDC R15, c[0x0][0x500] ;  /* 0x00014000ff0f9b82 */ /* 0x000e220000000800 */
[----:B------:R-:W-:-:S04]  /*6b90*/  IMAD R23, R7, 0x8, R22 ;  /* 0x0000000807177824 */ /* 0x000fc800078e0216 */
[----:B------:R-:W1:Y:S02]  /*6ba0*/  SYNCS.PHASECHK.TRANS64.TRYWAIT P0, [R23+URZ+0x10], R14 ;  /* 0x0000100e170075a7 */ /* 0x000e64000800017f */
[----:B-1----:R-:W-:Y:S05]  /*6bb0*/  @!P0 BRA `(.L_x_106) ;  /* 0x0000000c00b88947 */ /* 0x002fea0003800000 */
.L_x_123:
[----:B-1----:R-:W-:Y:S01]  /*6bc0*/  PRMT R14, R19, 0x9910, RZ ;  /* 0x00009910130e7816 */ /* 0x002fe200000000ff */
[----:B0-----:R0:W-:Y:S03]  /*6bd0*/  @!P1 SYNCS.ARRIVE.TRANS64 RZ, [R23+URZ], R15 ;  /* 0x0000000f17ff99a7 */ /* 0x0011e6000800003f */
[----:B------:R-:W-:-:S13]  /*6be0*/  ISETP.NE.AND P0, PT, R14, 0x2, PT ;  /* 0x000000020e00780c */ /* 0x000fda0003f05270 */
[----:B0-----:R-:W-:Y:S05]  /*6bf0*/  @P0 BRA `(.L_x_107) ;  /* 0x0000000000040947 */ /* 0x001fea0003800000 */
[----:B------:R-:W-:Y:S01]  /*6c00*/  BPT.TRAP 0x1 ;  /* 0x000000040000795c */ /* 0x000fe20000300000 */
.L_x_107:
[----:B------:R-:W-:Y:S01]  /*6c10*/  IMAD R14, R7, 0x18000, R22 ;  /* 0x00018000070e7824 */ /* 0x000fe200078e0216 */
[----:B------:R-:W-:Y:S01]  /*6c20*/  R2UR UR10, R24 ;  /* 0x00000000180a72ca */ /* 0x000fe200000e0000 */
[----:B------:R-:W-:Y:S01]  /*6c30*/  UIADD3 UR22, UP0, UR14, 0xf0, URZ ;  /* 0x000000f00e167890 */ /* 0x000fe2000ff1e03f */
[----:B------:R-:W-:Y:S01]  /*6c40*/  R2UR UR9, R23 ;  /* 0x00000000170972ca */ /* 0x000fe200000e0000 */
[----:B------:R-:W-:Y:S01]  /*6c50*/  VIADD R4, R4, 0xffffffff ;  /* 0xffffffff04047836 */ /* 0x000fe20000000000 */
[----:B------:R-:W-:Y:S01]  /*6c60*/  R2UR UR40, R14 ;  /* 0x000000000e2872ca */ /* 0x000fe200000e0000 */
[----:B------:R-:W-:Y:S01]  /*6c70*/  IMAD R14, R7, 0x2000, R12 ;  /* 0x00002000070e7824 */ /* 0x000fe200078e020c */
[----:B------:R-:W-:Y:S01]  /*6c80*/  R2UR UR11, R21 ;  /* 0x00000000150b72ca */ /* 0x000fe200000e0000 */
[----:B------:R-:W-:Y:S01]  /*6c90*/  UIADD3.X UR23, URZ, UR15, URZ, UP0, !UPT ;  /* 0x0000000f3f177290 */ /* 0x000fe200087fe43f */
[----:B------:R-:W-:Y:S01]  /*6ca0*/  R2UR UR12, R6 ;  /* 0x00000000060c72ca */ /* 0x000fe200000e0000 */
[----:B------:R-:W-:Y:S01]  /*6cb0*/  IMAD R14, R14, 0x2, R22 ;  /* 0x000000020e0e7824 */ /* 0x000fe200078e0216 */
[----:B------:R-:W-:Y:S01]  /*6cc0*/  R2UR UR35, R20 ;  /* 0x00000000142372ca */ /* 0x000fe200000e0000 */
[----:B------:R-:W-:Y:S01]  /*6cd0*/  UIADD3 UR4, UP1, UR14, 0x1f0, URZ ;  /* 0x000001f00e047890 */ /* 0x000fe2000ff3e03f */
[----:B------:R-:W-:Y:S01]  /*6ce0*/  ISETP.GT.AND P1, PT, R4, 0x1, PT ;  /* 0x000000010400780c */ /* 0x000fe20003f24270 */
[----:B------:R-:W-:Y:S01]  /*6cf0*/  UIADD3 UR58, UR10, 0x40, URZ ;  /* 0x000000400a3a7890 */ /* 0x000fe2000fffe03f */
[----:B------:R-:W-:Y:S01]  /*6d00*/  R2UR UR18, R14 ;  /* 0x000000000e1272ca */ /* 0x000fe200000e0000 */
[----:B------:R-:W-:Y:S01]  /*6d10*/  UIADD3 UR50, UR10, 0x80, URZ ;  /* 0x000000800a327890 */ /* 0x000fe2000fffe03f */
[----:B------:R-:W-:Y:S01]  /*6d20*/  VIADD R7, R7, 0x1 ;  /* 0x0000000107077836 */ /* 0x000fe20000000000 */
[----:B------:R-:W-:Y:S01]  /*6d30*/  UIADD3 UR8, UR40, 0x100, URZ ;  /* 0x0000010028087890 */ /* 0x000fe2000fffe03f */
[----:B------:R-:W-:Y:S01]  /*6d40*/  VIADD R24, R24, 0x100 ;  /* 0x0000010018187836 */ /* 0x000fe20000000000 */
[----:B------:R-:W-:-:S02]  /*6d50*/  UIADD3 UR56, UR40, 0x6100, URZ ;  /* 0x0000610028387890 */ /* 0x000fc4000fffe03f */
[----:B------:R-:W-:Y:S01]  /*6d60*/  UIADD3 UR48, UR40, 0xc100, URZ ;  /* 0x0000c10028307890 */ /* 0x000fe2000fffe03f */
[----:B------:R-:W-:Y:S01]  /*6d70*/  ISETP.NE.AND P0, PT, R7, 0x2, PT ;  /* 0x000000020700780c */ /* 0x000fe20003f05270 */
[----:B------:R-:W-:Y:S02]  /*6d80*/  UIADD3 UR42, UR10, 0xc0, URZ ;  /* 0x000000c00a2a7890 */ /* 0x000fe4000fffe03f */
[----:B------:R-:W-:Y:S01]  /*6d90*/  UIADD3 UR40, UR40, 0x12100, URZ ;  /* 0x0001210028287890 */ /* 0x000fe2000fffe03f */
[----:B------:R-:W-:Y:S01]  /*6da0*/  SEL R14, RZ, 0x1, P0 ;  /* 0x00000001ff0e7807 */ /* 0x000fe20000000000 */
[----:B------:R-:W-:Y:S01]  /*6db0*/  UMOV UR6, 0x0 ;  /* 0x0000000000067882 */ /* 0x000fe20000000000 */
[----:B------:R-:W-:Y:S01]  /*6dc0*/  UMOV UR7, 0x10000000 ;  /* 0x1000000000077882 */ /* 0x000fe20000000000 */
[----:B------:R-:W-:Y:S01]  /*6dd0*/  UIADD3.X UR5, URZ, UR15, URZ, UP1, !UPT ;  /* 0x0000000f3f057290 */ /* 0x000fe20008ffe43f */
[----:B------:R0:W-:Y:S01]  /*6de0*/  UTMALDG.3D [UR8], [UR22], desc[UR6] ;  /* 0x00000608160075b4 */ /* 0x0001e20008011000 */
[----:B------:R-:W-:Y:S01]  /*6df0*/  UIADD3 UR32, UR18, 0x30100, URZ ;  /* 0x0003010012207890 */ /* 0x000fe2000fffe03f */
[----:B------:R-:W-:Y:S01]  /*6e00*/  LOP3.LUT R5, R5, R14, RZ, 0x3c, !PT ;  /* 0x0000000e05057212 */ /* 0x000fe200078e3cff */
[----:B------:R-:W-:Y:S01]  /*6e10*/  UIADD3 UR24, UR18, 0x31100, URZ ;  /* 0x0003110012187890 */ /* 0x000fe2000fffe03f */
[----:B------:R-:W-:Y:S01]  /*6e20*/  SEL R7, R7, RZ, P0 ;  /* 0x000000ff07077207 */ /* 0x000fe20000000000 */
[----:B------:R-:W-:Y:S01]  /*6e30*/  UIADD3 UR16, UR18, 0x32100, URZ ;  /* 0x0003210012107890 */ /* 0x000fe2000fffe03f */
[----:B------:R-:W-:Y:S01]  /*6e40*/  UMOV UR57, UR9 ;  /* 0x0000000900397c82 */ /* 0x000fe20008000000 */
        /* <DEDUP_REMOVED lines=8> */
[----:B------:R1:W-:Y:S01]  /*6ed0*/  UTMALDG.3D [UR56], [UR22], desc[UR6] ;  /* 0x00000638160075b4 */ /* 0x0003e20008011000 */
[----:B------:R-:W-:Y:S01]  /*6ee0*/  UMOV UR30, 0x30000 ;  /* 0x00030000001e7882 */ /* 0x000fe20000000000 */
[----:B------:R-:W-:Y:S01]  /*6ef0*/  UMOV UR33, UR9 ;  /* 0x0000000900217c82 */ /* 0x000fe20008000000 */
[----:B------:R-:W-:Y:S01]  /*6f00*/  UMOV UR34, UR10 ;  /* 0x0000000a00227c82 */ /* 0x000fe20008000000 */
[----:B------:R-:W-:Y:S01]  /*6f10*/  UMOV UR36, UR12 ;  /* 0x0000000c00247c82 */ /* 0x000fe20008000000 */
[----:B------:R-:W-:Y:S01]  /*6f20*/  UMOV UR25, UR9 ;  /* 0x0000000900197c82 */ /* 0x000fe20008000000 */
[----:B------:R-:W-:Y:S01]  /*6f30*/  UMOV UR27, UR35 ;  /* 0x00000023001b7c82 */ /* 0x000fe20008000000 */
[----:B------:R-:W-:Y:S01]  /*6f40*/  UMOV UR28, UR12 ;  /* 0x0000000c001c7c82 */ /* 0x000fe20008000000 */
[----:B0-----:R-:W-:Y:S01]  /*6f50*/  UIADD3 UR8, UR18, 0x33100, URZ ;  /* 0x0003310012087890 */ /* 0x001fe2000fffe03f */
[----:B------:R1:W-:Y:S01]  /*6f60*/  UTMALDG.3D [UR48], [UR22], desc[UR6] ;  /* 0x00000630160075b4 */ /* 0x0003e20008011000 */
        /* <DEDUP_REMOVED lines=8> */
[----:B------:R1:W-:Y:S01]  /*6ff0*/  UTMALDG.3D.MULTICAST [UR32], [UR4], UR30, desc[UR6] ;  /* 0x00000620040073b4 */ /* 0x0003e2000801181e */
[----:B------:R1:W-:Y:S01]  /*7000*/  UTMALDG.3D.MULTICAST [UR24], [UR4], UR30, desc[UR6] ;  /* 0x00000618040073b4 */ /* 0x0003e2000801181e */
[----:B------:R1:W-:Y:S01]  /*7010*/  UTMALDG.3D.MULTICAST [UR16], [UR4], UR30, desc[UR6] ;  /* 0x00000610040073b4 */ /* 0x0003e2000801181e */
[----:B------:R1:W-:Y:S02]  /*7020*/  UTMALDG.3D.MULTICAST [UR8], [UR4], UR30, desc[UR6] ;  /* 0x00000608040073b4 */ /* 0x0003e4000801181e */
[----:B-1----:R-:W-:Y:S05]  /*7030*/  @P1 BRA `(.L_x_108) ;  /* 0xfffffff800bc1947 */ /* 0x002fea000383ffff */
.L_x_105:
[----:B------:R-:W-:Y:S05]  /*7040*/  BSYNC B1 ;  /* 0x0000000000017941 */ /* 0x000fea0003800000 */
.L_x_104:
[----:B------:R-:W-:Y:S01]  /*7050*/  LOP3.LUT P1, RZ, R10, 0xff, RZ, 0xc0, !PT ;  /* 0x000000ff0aff7812 */ /* 0x000fe2000782c0ff */
[----:B------:R-:W-:Y:S01]  /*7060*/  IMAD.IADD R8, R9, 0x1, R8 ;  /* 0x0000000109087824 */ /* 0x000fe200078e0208 */
[----:B------:R-:W-:Y:S01]  /*7070*/  IADD3 R16, P2, R16, UR38, RZ ;  /* 0x0000002610107c10 */ /* 0x000fe2000ff5e0ff */
[----:B------:R-:W-:Y:S01]  /*7080*/  ULDC.64 UR4, c[0x0][0x650] ;  /* 0x0001940000047ab9 */ /* 0x000fe20000000a00 */
[----:B------:R-:W-:Y:S01]  /*7090*/  BSSY B1, `(.L_x_109) ;  /* 0x000006d000017945 */ /* 0x000fe20003800000 */
[----:B------:R-:W-:Y:S01]  /*70a0*/  IMAD.MOV.U32 R21, RZ, RZ, -0x1 ;  /* 0xffffffffff157424 */ /* 0x000fe200078e00ff */
[----:B------:R-:W-:Y:S01]  /*70b0*/  SHF.R.U32.HI R4, RZ, 0x1, R8 ;  /* 0x00000001ff047819 */ /* 0x000fe20000011608 */
[----:B------:R-:W-:Y:S01]  /*70c0*/  IMAD.MOV.U32 R20, RZ, RZ, -0x1 ;  /* 0xffffffffff147424 */ /* 0x000fe200078e00ff */
[----:B------:R-:W-:Y:S02]  /*70d0*/  ISETP.GT.U32.AND P0, PT, R8, 0x1, PT ;  /* 0x000000010800780c */ /* 0x000fe40003f04070 */
[----:B------:R-:W-:-:S02]  /*70e0*/  LOP3.LUT R4, R4, 0x1, RZ, 0xc0, !PT ;  /* 0x0000000104047812 */ /* 0x000fc400078ec0ff */
[----:B------:R-:W-:Y:S01]  /*70f0*/  ISETP.LT.U32.AND P0, PT, R9, 0x2, P0 ;  /* 0x000000020900780c */ /* 0x000fe20000701070 */
[----:B------:R-:W0:Y:S01]  /*7100*/  @P1 S2R R6, SR_CgaCtaId ;  /* 0x0000000000061919 */ /* 0x000e220000008800 */
[----:B------:R-:W-:Y:S02]  /*7110*/  @P1 MOV R5, 0x400 ;  /* 0x0000040000051802 */ /* 0x000fe40000000f00 */
[----:B------:R-:W-:Y:S02]  /*7120*/  IADD3.X R17, R17, UR37, RZ, P2, !PT ;  /* 0x0000002511117c10 */ /* 0x000fe400097fe4ff */
[----:B------:R-:W-:Y:S02]  /*7130*/  ISETP.GE.U32.AND P2, PT, R16, UR4, PT ;  /* 0x0000000410007c0c */ /* 0x000fe4000bf46070 */
[----:B------:R-:W-:Y:S02]  /*7140*/  LOP3.LUT R8, R8, 0x1, RZ, 0xc0, !PT ;  /* 0x0000000108087812 */ /* 0x000fe400078ec0ff */
[----:B------:R-:W-:-:S02]  /*7150*/  PRMT R10, RZ, 0x7610, R10 ;  /* 0x00007610ff0a7816 */ /* 0x000fc4000000000a */
[----:B0-----:R-:W-:Y:S01]  /*7160*/  @P1 LEA R5, R6, R5, 0x18 ;  /* 0x0000000506051211 */ /* 0x001fe200078ec0ff */
[----:B------:R-:W-:-:S03]  /*7170*/  IMAD.MOV.U32 R6, RZ, RZ, -0x1 ;  /* 0xffffffffff067424 */ /* 0x000fc600078e00ff */
[----:B------:R0:W-:Y:S01]  /*7180*/  @P1 SYNCS.ARRIVE.TRANS64.A1T0 RZ, [R5+URZ+0x38], RZ ;  /* 0x000038ff05ff19a7 */ /* 0x0001e2000810003f */
[----:B------:R-:W-:Y:S02]  /*7190*/  ISETP.NE.U32.AND P1, PT, R4, 0x1, PT ;  /* 0x000000010400780c */ /* 0x000fe40003f25070 */
[----:B------:R-:W-:Y:S02]  /*71a0*/  SEL R4, RZ, 0x1, !P0 ;  /* 0x00000001ff047807 */ /* 0x000fe40004000000 */
[----:B------:R-:W-:Y:S02]  /*71b0*/  ISETP.GE.U32.AND.EX P0, PT, R17, UR5, PT, P2 ;  /* 0x0000000511007c0c */ /* 0x000fe4000bf06120 */
[----:B------:R-:W-:-:S04]  /*71c0*/  ISETP.GT.U32.AND P1, PT, R9, 0x1, !P1 ;  /* 0x000000010900780c */ /* 0x000fc80004f24070 */
[----:B0-----:R-:W-:-:S04]  /*71d0*/  SEL R5, RZ, 0x1, !P1 ;  /* 0x00000001ff057807 */ /* 0x001fc80004800000 */
[--C-:B------:R-:W-:Y:S02]  /*71e0*/  LOP3.LUT R3, R5, R3, R4.reuse, 0x96, !PT ;  /* 0x0000000305037212 */ /* 0x100fe400078e9604 */
[----:B------:R-:W-:Y:S01]  /*71f0*/  PRMT R4, RZ, 0x7610, R4 ;  /* 0x00007610ff047816 */ /* 0x000fe20000000004 */
[----:B------:R-:W-:Y:S06]  /*7200*/  @P0 BRA `(.L_x_110) ;  /* 0x0000000400540947 */ /* 0x000fec0003800000 */
[----:B------:R-:W0:Y:S01]  /*7210*/  S2R R15, SR_CTAID.X ;  /* 0x00000000000f7919 */ /* 0x000e220000002500 */
[----:B------:R-:W-:Y:S01]  /*7220*/  ULDC.64 UR4, c[0x0][0x628] ;  /* 0x00018a0000047ab9 */ /* 0x000fe20000000a00 */
[----:B------:R-:W-:Y:S01]  /*7230*/  ULDC UR7, c[0x0][0x630] ;  /* 0x00018c0000077ab9 */ /* 0x000fe20000000800 */
[----:B------:R-:W-:Y:S01]  /*7240*/  ISETP.NE.U32.AND P0, PT, RZ, UR4, PT ;  /* 0x00000004ff007c0c */ /* 0x000fe2000bf05070 */
[----:B------:R-:W1:Y:S01]  /*7250*/  S2R R20, SR_CTAID.Y ;  /* 0x0000000000147919 */ /* 0x000e620000002600 */
[----:B------:R-:W-:Y:S01]  /*7260*/  ULDC UR8, c[0x0][0x150] ;  /* 0x0000540000087ab9 */ /* 0x000fe20000000800 */
[----:B------:R-:W-:Y:S01]  /*7270*/  IMAD.MOV.U32 R4, RZ, RZ, R16 ;  /* 0x000000ffff047224 */ /* 0x000fe200078e0010 */
[----:B------:R-:W-:Y:S01]  /*7280*/  ISETP.NE.AND.EX P0, PT, RZ, UR5, PT, P0 ;  /* 0x00000005ff007c0c */ /* 0x000fe2000bf05300 */
[----:B------:R-:W-:Y:S01]  /*7290*/  IMAD.MOV.U32 R5, RZ, RZ, R17 ;  /* 0x000000ffff057224 */ /* 0x000fe200078e0011 */
[----:B0-----:R-:W-:-:S11]  /*72a0*/  I2FP.F32.U32 R22, R15 ;  /* 0x0000000f00167245 */ /* 0x001fd60000201000 */
[----:B------:R-:W-:Y:S05]  /*72b0*/  @!P0 BRA `(.L_x_111) ;  /* 0x0000000000288947 */ /* 0x000fea0003800000 */
[----:B------:R-:W-:Y:S02]  /*72c0*/  ULDC UR6, c[0x0][0x634] ;  /* 0x00018d0000067ab9 */ /* 0x000fe40000000800 */
[----:B------:R-:W-:-:S05]  /*72d0*/  IADD3 R5, P0, R16, UR6, RZ ;  /* 0x0000000610057c10 */ /* 0x000fca000ff1e0ff */
[----:B------:R-:W-:-:S04]  /*72e0*/  IMAD.X R21, RZ, RZ, R17, P0 ;  /* 0x000000ffff157224 */ /* 0x000fc800000e0611 */
[----:B------:R-:W-:-:S04]  /*72f0*/  IMAD.WIDE.U32 R6, R21, UR4, RZ ;  /* 0x0000000415067c25 */ /* 0x000fc8000f8e00ff */
[----:B------:R-:W-:-:S04]  /*7300*/  IMAD.WIDE.U32 R6, P0, R5, UR5, R6 ;  /* 0x0000000505067c25 */ /* 0x000fc8000f800006 */
[----:B------:R-:W-:-:S04]  /*7310*/  IMAD.WIDE.U32 R4, R5, UR4, RZ ;  /* 0x0000000405047c25 */ /* 0x000fc8000f8e00ff */
[----:B------:R-:W-:Y:S01]  /*7320*/  IMAD.MOV.U32 R4, RZ, RZ, R7 ;  /* 0x000000ffff047224 */ /* 0x000fe200078e0007 */
[----:B------:R-:W-:Y:S01]  /*7330*/  IADD3 RZ, P1, R5, R6, RZ ;  /* 0x0000000605ff7210 */ /* 0x000fe20007f3e0ff */
[----:B------:R-:W-:-:S04]  /*7340*/  IMAD.X R5, RZ, RZ, RZ, P0 ;  /* 0x000000ffff057224 */ /* 0x000fc800000e06ff */
[----:B------:R-:W-:-:S08]  /*7350*/  IMAD.WIDE.U32.X R4, R21, UR5, R4, P1 ;  /* 0x0000000515047c25 */ /* 0x000fd000088e0404 */
.L_x_111:
[--C-:B------:R-:W-:Y:S01]  /*7360*/  SHF.R.U64 R14, R4, UR7, R5.reuse ;  /* 0x00000007040e7c19 */ /* 0x100fe20008001205 */
[----:B------:R-:W-:Y:S01]  /*7370*/  FMUL R22, R22, UR8 ;  /* 0x0000000816167c20 */ /* 0x000fe20008400000 */
[----:B------:R-:W-:Y:S01]  /*7380*/  SHF.R.U32.HI R4, RZ, UR7, R5 ;  /* 0x00000007ff047c19 */ /* 0x000fe20008011605 */
[----:B------:R-:W0:Y:S01]  /*7390*/  LDC R6, c[0x0][0x144] ;  /* 0x00005100ff067b82 */ /* 0x000e220000000800 */
[----:B------:R-:W-:Y:S01]  /*73a0*/  IADD3 R5, P0, RZ, -R14, RZ ;  /* 0x8000000eff057210 */ /* 0x000fe20007f1e0ff */
[----:B------:R-:W-:Y:S01]  /*73b0*/  ULDC UR6, c[0x0][0x154] ;  /* 0x0000550000067ab9 */ /* 0x000fe20000000800 */
[----:B-1----:R-:W-:Y:S01]  /*73c0*/  I2FP.F32.U32 R7, R20 ;  /* 0x0000001400077245 */ /* 0x002fe20000201000 */
[----:B------:R-:W1:Y:S01]  /*73d0*/  F2I.U32.TRUNC.NTZ R22, R22 ;  /* 0x0000001600167305 */ /* 0x000e62000020f000 */
[----:B------:R-:W-:Y:S01]  /*73e0*/  ULDC.64 UR4, c[0x0][0x620] ;  /* 0x0001880000047ab9 */ /* 0x000fe20000000a00 */
[----:B------:R-:W-:Y:S01]  /*73f0*/  IMAD.X R4, RZ, RZ, ~R4, P0 ;  /* 0x000000ffff047224 */ /* 0x000fe200000e0e04 */
[----:B------:R-:W-:Y:S01]  /*7400*/  ISETP.NE.AND P2, PT, R2, 0x1, PT ;  /* 0x000000010200780c */ /* 0x000fe20003f45270 */
[----:B------:R-:W-:Y:S01]  /*7410*/  FMUL R23, R7, UR6 ;  /* 0x0000000607177c20 */ /* 0x000fe20008400000 */
[----:B------:R-:W2:Y:S01]  /*7420*/  LDC R25, c[0x0][0x148] ;  /* 0x00005200ff197b82 */ /* 0x000ea20000000800 */
[----:B------:R-:W-:Y:S01]  /*7430*/  IMAD R4, R4, UR4, RZ ;  /* 0x0000000404047c24 */ /* 0x000fe2000f8e02ff */
[----:B------:R-:W-:-:S02]  /*7440*/  ULDC.64 UR6, c[0x0][0x640] ;  /* 0x0001900000067ab9 */ /* 0x000fc40000000a00 */
[----:B------:R-:W-:Y:S01]  /*7450*/  ISETP.NE.U32.AND P0, PT, RZ, UR6, PT ;  /* 0x00000006ff007c0c */ /* 0x000fe2000bf05070 */
[----:B------:R-:W3:Y:S01]  /*7460*/  F2I.U32.TRUNC.NTZ R23, R23 ;  /* 0x0000001700177305 */ /* 0x000ee2000020f000 */
[C---:B------:R-:W-:Y:S02]  /*7470*/  IMAD R7, R5.reuse, UR5, R4 ;  /* 0x0000000505077c24 */ /* 0x040fe4000f8e0204 */
[----:B------:R-:W-:Y:S01]  /*7480*/  IMAD.WIDE.U32 R4, R5, UR4, R16 ;  /* 0x0000000405047c25 */ /* 0x000fe2000f8e0010 */
[----:B------:R-:W-:Y:S01]  /*7490*/  ULDC UR4, c[0x0][0x618] ;  /* 0x0001860000047ab9 */ /* 0x000fe20000000800 */
[----:B------:R-:W-:Y:S02]  /*74a0*/  ISETP.NE.AND.EX P0, PT, RZ, UR7, PT, P0 ;  /* 0x00000007ff007c0c */ /* 0x000fe4000bf05300 */
[----:B------:R-:W-:Y:S02]  /*74b0*/  IMAD.IADD R5, R5, 0x1, R7 ;  /* 0x0000000105057824 */ /* 0x000fe400078e0207 */
[----:B-1----:R-:W-:-:S03]  /*74c0*/  IMAD.MOV R22, RZ, RZ, -R22 ;  /* 0x000000ffff167224 */ /* 0x002fc600078e0a16 */
[----:B------:R-:W-:Y:S01]  /*74d0*/  SHF.R.U64 R21, R4, UR4, R5 ;  /* 0x0000000404157c19 */ /* 0x000fe20008001205 */
[----:B0-----:R-:W-:Y:S01]  /*74e0*/  IMAD R15, R6, R22, R15 ;  /* 0x00000016060f7224 */ /* 0x001fe200078e020f */
[----:B------:R-:W-:Y:S01]  /*74f0*/  SHF.R.U32.HI R4, RZ, UR4, R5 ;  /* 0x00000004ff047c19 */ /* 0x000fe20008011605 */
[----:B------:R-:W-:Y:S01]  /*7500*/  ULDC UR4, c[0x0][0x608] ;  /* 0x0001820000047ab9 */ /* 0x000fe20000000800 */
[----:B---3--:R-:W-:Y:S02]  /*7510*/  IMAD.MOV R6, RZ, RZ, -R23 ;  /* 0x000000ffff067224 */ /* 0x008fe400078e0a17 */
[--C-:B------:R-:W-:Y:S02]  /*7520*/  SHF.R.U64 R22, R21, UR4, R4.reuse ;  /* 0x0000000415167c19 */ /* 0x100fe40008001204 */
[----:B------:R-:W-:Y:S01]  /*7530*/  SHF.R.U32.HI R5, RZ, UR4, R4 ;  /* 0x00000004ff057c19 */ /* 0x000fe20008011604 */
[----:B------:R-:W-:Y:S01]  /*7540*/  ULDC UR4, c[0x0][0x658] ;  /* 0x0001960000047ab9 */ /* 0x000fe20000000800 */
[----:B--2---:R-:W-:-:S02]  /*7550*/  @P2 IMAD R15, R25, R6, R20 ;  /* 0x00000006190f2224 */ /* 0x004fc400078e0214 */
[--C-:B------:R-:W-:Y:S02]  /*7560*/  SHF.R.U64 R20, R22, UR4, R5.reuse ;  /* 0x0000000416147c19 */ /* 0x100fe40008001205 */
[----:B------:R-:W-:-:S03]  /*7570*/  SHF.R.U32.HI R23, RZ, UR4, R5 ;  /* 0x00000004ff177c19 */ /* 0x000fc60008011605 */
[----:B------:R-:W-:Y:S02]  /*7580*/  IMAD.MOV.U32 R6, RZ, RZ, R20 ;  /* 0x000000ffff067224 */ /* 0x000fe400078e0014 */
[----:B------:R-:W-:Y:S01]  /*7590*/  IMAD.MOV.U32 R5, RZ, RZ, R23 ;  /* 0x000000ffff057224 */ /* 0x000fe200078e0017 */
[----:B------:R-:W-:Y:S06]  /*75a0*/  @!P0 BRA `(.L_x_112) ;  /* 0x00000000002c8947 */ /* 0x000fec0003800000 */
        /* <DEDUP_REMOVED lines=9> */
[----:B------:R-:W-:-:S04]  /*7640*/  IMAD.WIDE.U32.X R4, R23, UR7, R4, P1 ;  /* 0x0000000717047c25 */ /* 0x000fc800088e0404 */
[----:B------:R-:W-:-:S07]  /*7650*/  IMAD.MOV.U32 R6, RZ, RZ, R4 ;  /* 0x000000ffff067224 */ /* 0x000fce00078e0004 */
.L_x_112:
[----:B------:R-:W-:Y:S01]  /*7660*/  ULDC UR4, c[0x0][0x648] ;  /* 0x0001920000047ab9 */ /* 0x000fe20000000800 */
[----:B------:R-:W-:Y:S01]  /*7670*/  LOP3.LUT R4, R22, UR29, RZ, 0xc0, !PT ;  /* 0x0000001d16047c12 */ /* 0x000fe2000f8ec0ff */
[----:B------:R-:W-:Y:S01]  /*7680*/  ULDC UR5, c[0x0][0x610] ;  /* 0x0001840000057ab9 */ /* 0x000fe20000000800 */
[----:B------:R-:W-:Y:S01]  /*7690*/  SHF.R.U64 R5, R6, UR4, R5 ;  /* 0x0000000406057c19 */ /* 0x000fe20008001205 */
[----:B------:R-:W-:Y:S01]  /*76a0*/  ULDC UR4, c[0x0][0x638] ;  /* 0x00018e0000047ab9 */ /* 0x000fe20000000800 */
[----:B------:R-:W-:-:S03]  /*76b0*/  LOP3.LUT R21, R21, UR13, RZ, 0xc0, !PT ;  /* 0x0000000d15157c12 */ /* 0x000fc6000f8ec0ff */
[----:B------:R-:W-:Y:S02]  /*76c0*/  IMAD.MOV R7, RZ, RZ, -R5 ;  /* 0x000000ffff077224 */ /* 0x000fe400078e0a05 */
[----:B------:R-:W-:Y:S02]  /*76d0*/  IMAD R4, R5, UR21, R4 ;  /* 0x0000001505047c24 */ /* 0x000fe4000f8e0204 */
[----:B------:R-:W-:Y:S01]  /*76e0*/  IMAD R20, R7, UR4, R20 ;  /* 0x0000000407147c24 */ /* 0x000fe2000f8e0214 */
[----:B------:R-:W-:Y:S01]  /*76f0*/  ULDC UR4, c[0x0][0x600] ;  /* 0x0001800000047ab9 */ /* 0x000fe20000000800 */
[----:B------:R-:W-:Y:S02]  /*7700*/  IMAD R15, R4, UR5, R15 ;  /* 0x00000005040f7c24 */ /* 0x000fe4000f8e020f */
[----:B------:R-:W-:Y:S02]  /*7710*/  IMAD R6, R20, UR4, R21 ;  /* 0x0000000414067c24 */ /* 0x000fe4000f8e0215 */
[----:B------:R-:W-:-:S03]  /*7720*/  IMAD.MOV.U32 R4, RZ, RZ, 0x1 ;  /* 0x00000001ff047424 */ /* 0x000fc600078e00ff */
[----:B------:R-:W-:Y:S02]  /*7730*/  SEL R20, R6, R15, !P2 ;  /* 0x0000000f06147207 */ /* 0x000fe40005000000 */
[----:B------:R-:W-:Y:S01]  /*7740*/  SEL R21, R15, R6, !P2 ;  /* 0x000000060f157207 */ /* 0x000fe20005000000 */
[----:B------:R-:W-:-:S07]  /*7750*/  IMAD.MOV.U32 R6, RZ, RZ, R14 ;  /* 0x000000ffff067224 */ /* 0x000fce00078e000e */
.L_x_110:
[----:B------:R-:W-:Y:S05]  /*7760*/  BSYNC B1 ;  /* 0x0000000000017941 */ /* 0x000fea0003800000 */
.L_x_109:
[----:B------:R-:W-:-:S13]  /*7770*/  LOP3.LUT P0, RZ, R4, 0xff, RZ, 0xc0, !PT ;  /* 0x000000ff04ff7812 */ /* 0x000fda000780c0ff */
[----:B------:R-:W-:Y:S05]  /*7780*/  @P0 BRA `(.L_x_113) ;  /* 0xfffffff000b40947 */ /* 0x000fea000383ffff */
[----:B------:R-:W-:Y:S05]  /*7790*/  BSYNC B0 ;  /* 0x0000000000007941 */ /* 0x000fea0003800000 */
.L_x_102:
[----:B------:R-:W-:-:S03]  /*77a0*/  UMOV UR4, 0xffffffff ;  /* 0xffffffff00047882 */ /* 0x000fc60000000000 */
[----:B------:R-:W-:Y:S05]  /*77b0*/  BRA.DIV UR4, `(.L_x_114) ;  /* 0x0000000204cc7947 */ /* 0x000fea000b800000 */
[----:B------:R-:W-:-:S13]  /*77c0*/  ELECT P6, URZ, PT ;  /* 0x00000000003f782f */ /* 0x000fda00038c0000 */
.L_x_126:
[----:B------:R-:W-:Y:S04]  /*77d0*/  BSSY B0, `(.L_x_115) ;  /* 0x0000019000007945 */ /* 0x000fe80003800000 */
[----:B------:R-:W-:Y:S05]  /*77e0*/  @!P6 BRA `(.L_x_116) ;  /* 0x00000000005ce947 */ /* 0x000fea0003800000 */
[----:B------:R-:W-:-:S04]  /*77f0*/  LOP3.LUT R18, R18, 0x2, RZ, 0xfc, !PT ;  /* 0x0000000212127812 */ /* 0x000fc800078efcff */
[----:B------:R-:W-:-:S13]  /*7800*/  ISETP.NE.AND P0, PT, R18, 0x3, PT ;  /* 0x000000031200780c */ /* 0x000fda0003f05270 */
[----:B------:R-:W-:Y:S05]  /*7810*/  @!P0 BRA `(.L_x_117) ;  /* 0x0000000000048947 */ /* 0x000fea0003800000 */
[----:B------:R-:W-:Y:S01]  /*7820*/  BPT.TRAP 0x1 ;  /* 0x000000040000795c */ /* 0x000fe20000300000 */
.L_x_117:
[----:B------:R-:W0:Y:S01]  /*7830*/  S2R R5, SR_CgaCtaId ;  /* 0x0000000000057919 */ /* 0x000e220000008800 */
[----:B------:R-:W-:Y:S02]  /*7840*/  MOV R0, 0x400 ;  /* 0x0000040000007802 */ /* 0x000fe40000000f00 */
[----:B------:R-:W-:Y:S02]  /*7850*/  SHF.L.U32 R2, R3, 0x1f, RZ ;  /* 0x0000001f03027819 */ /* 0x000fe400000006ff */
[----:B0-----:R-:W-:-:S05]  /*7860*/  LEA R5, R5, R0, 0x18 ;  /* 0x0000000005057211 */ /* 0x001fca00078ec0ff */
[----:B------:R-:W-:-:S04]  /*7870*/  VIADD R5, R5, 0x10 ;  /* 0x0000001005057836 */ /* 0x000fc80000000000 */
[C---:B------:R-:W-:Y:S02]  /*7880*/  IMAD R7, R8.reuse, 0x8, R5 ;  /* 0x0000000808077824 */ /* 0x040fe400078e0205 */
[----:B------:R-:W-:Y:S02]  /*7890*/  VIADD R8, R8, 0x1 ;  /* 0x0000000108087836 */ /* 0x000fe40000000000 */
[----:B------:R-:W0:Y:S03]  /*78a0*/  SYNCS.PHASECHK.TRANS64.TRYWAIT P0, [R7+URZ], R2 ;  /* 0x00000002070075a7 */ /* 0x000e26000800017f */
[----:B------:R-:W-:-:S04]  /*78b0*/  ISETP.NE.AND P1, PT, R8, 0x2, PT ;  /* 0x000000020800780c */ /* 0x000fc80003f25270 */
[----:B------:R-:W-:Y:S02]  /*78c0*/  SEL R0, RZ, 0x1, P1 ;  /* 0x00000001ff007807 */ /* 0x000fe40000800000 */
[----:B------:R-:W-:Y:S02]  /*78d0*/  SEL R8, R8, RZ, P1 ;  /* 0x000000ff08087207 */ /* 0x000fe40000800000 */
[----:B------:R-:W-:Y:S01]  /*78e0*/  LOP3.LUT R0, R3, R0, RZ, 0x3c, !PT ;  /* 0x0000000003007212 */ /* 0x000fe200078e3cff */
[----:B0-----:R-:W-:Y:S06]  /*78f0*/  @!P0 BRA `(.L_x_118) ;  /* 0x00000000009c8947 */ /* 0x001fec0003800000 */
.L_x_127:
[----:B------:R-:W-:Y:S01]  /*7900*/  IMAD R5, R8, 0x8, R5 ;  /* 0x0000000808057824 */ /* 0x000fe200078e0205 */
[----:B------:R-:W-:-:S07]  /*7910*/  SHF.L.U32 R0, R0, 0x1f, RZ ;  /* 0x0000001f00007819 */ /* 0x000fce00000006ff */
.L_x_119:
[----:B-1----:R1:W2:Y:S02]  /*7920*/  SYNCS.PHASECHK.TRANS64.TRYWAIT P0, [R5+URZ], R0 ;  /* 0x00000000050075a7 */ /* 0x0022a4000800017f */
[----:B--2---:R-:W-:Y:S05]  /*7930*/  @!P0 NANOSLEEP.SYNCS 0x989680 ;  /* 0x009896800000895d */ /* 0x004fea0003900000 */
[----:B------:R-:W2:Y:S02]  /*7940*/  @!P0 SYNCS.PHASECHK.TRANS64 P0, [R5+URZ], R0 ;  /* 0x00000000050085a7 */ /* 0x000ea4000800007f */
[----:B--2---:R-:W-:Y:S05]  /*7950*/  @!P0 BRA `(.L_x_119) ;  /* 0xfffffffc00f08947 */ /* 0x004fea000383ffff */
.L_x_116:
[----:B------:R-:W-:Y:S05]  /*7960*/  BSYNC B0 ;  /* 0x0000000000007941 */ /* 0x000fea0003800000 */
.L_x_115:
[----:B------:R-:W-:Y:S05]  /*7970*/  EXIT ;  /* 0x000000000000794d */ /* 0x000fea0003800000 */
.L_x_21:
[----:B-1----:R1:W2:Y:S02]  /*7980*/  SYNCS.PHASECHK.TRANS64.TRYWAIT P1, [R3+URZ], R0 ;  /* 0x00000000030075a7 */ /* 0x0022a4000802017f */
[----:B--2---:R-:W-:Y:S05]  /*7990*/  @!P1 NANOSLEEP.SYNCS 0x989680 ;  /* 0x009896800000995d */ /* 0x004fea0003900000 */
[----:B------:R-:W2:Y:S02]  /*79a0*/  @!P1 SYNCS.PHASECHK.TRANS64 P1, [R3+URZ], R0 ;  /* 0x00000000030095a7 */ /* 0x000ea4000802007f */
[----:B--2---:R-:W-:Y:S05]  /*79b0*/  @!P1 BRA `(.L_x_21) ;  /* 0xfffffffc00f09947 */ /* 0x004fea000383ffff */
[----:B------:R-:W-:Y:S05]  /*79c0*/  BRA `(.L_x_20) ;  /* 0xffffff9c007c7947 */ /* 0x000fea000383ffff */
.L_x_26:
[----:B-1----:R1:W2:Y:S02]  /*79d0*/  SYNCS.PHASECHK.TRANS64.TRYWAIT P1, [R5+URZ], R4 ;  /* 0x00000004050075a7 */ /* 0x0022a4000802017f */
[----:B--2---:R-:W-:Y:S05]  /*79e0*/  @!P1 NANOSLEEP.SYNCS 0x989680 ;  /* 0x009896800000995d */ /* 0x004fea0003900000 */
[----:B------:R-:W2:Y:S02]  /*79f0*/  @!P1 SYNCS.PHASECHK.TRANS64 P1, [R5+URZ], R4 ;  /* 0x00000004050095a7 */ /* 0x000ea4000802007f */
[----:B--2---:R-:W-:Y:S05]  /*7a00*/  @!P1 BRA `(.L_x_26) ;  /* 0xfffffffc00f09947 */ /* 0x004fea000383ffff */
[----:B------:R-:W-:Y:S05]  /*7a10*/  BRA `(.L_x_25) ;  /* 0xffffffac002c7947 */ /* 0x000fea000383ffff */
.L_x_103:
[----:B------:R-:W-:Y:S01]  /*7a20*/  BSSY B1, `(.L_x_120) ;  /* 0x0000006000017945 */ /* 0x000fe20003800000 */
[----:B------:R-:W-:-:S07]  /*7a30*/  IMAD.MOV.U32 R15, RZ, RZ, -0x1 ;  /* 0xffffffffff0f7424 */ /* 0x000fce00078e00ff */
[----:B------:R-:W-:Y:S05]  /*7a40*/  WARPSYNC.COLLECTIVE R15, `(.L_x_121) ;  /* 0x000000000f0c7348 */ /* 0x000fea0003c00000 */
[----:B------:R-:W-:Y:S02]  /*7a50*/  ELECT P6, UR62, PT ;  /* 0x00000000003e782f */ /* 0x000fe400038c0000 */
[----:B------:R-:W-:Y:S01]  /*7a60*/  MOV R14, UR62 ;  /* 0x0000003e000e7c02 */ /* 0x000fe20008000f00 */
[----:B------:R-:W-:Y:S10]  /*7a70*/  ENDCOLLECTIVE ;  /* 0x000000000000791b */ /* 0x000ff40003800000 */
.L_x_121:
[----:B------:R-:W-:Y:S05]  /*7a80*/  BSYNC B1 ;  /* 0x0000000000017941 */ /* 0x000fea0003800000 */
.L_x_120:
[----:B------:R-:W-:Y:S05]  /*7a90*/  BRA `(.L_x_122) ;  /* 0xffffffec00fc7947 */ /* 0x000fea000383ffff */
.L_x_106:
[----:B-1----:R1:W2:Y:S02]  /*7aa0*/  SYNCS.PHASECHK.TRANS64.TRYWAIT P0, [R23+URZ+0x10], R14 ;  /* 0x0000100e170075a7 */ /* 0x0022a4000800017f */
[----:B--2---:R-:W-:Y:S05]  /*7ab0*/  @!P0 NANOSLEEP.SYNCS 0x989680 ;  /* 0x009896800000895d */ /* 0x004fea0003900000 */
[----:B------:R-:W2:Y:S02]  /*7ac0*/  @!P0 SYNCS.PHASECHK.TRANS64 P0, [R23+URZ+0x10], R14 ;  /* 0x0000100e170085a7 */ /* 0x000ea4000800007f */
[----:B--2---:R-:W-:Y:S05]  /*7ad0*/  @!P0 BRA `(.L_x_106) ;  /* 0xfffffffc00f08947 */ /* 0x004fea000383ffff */
[----:B------:R-:W-:Y:S05]  /*7ae0*/  BRA `(.L_x_123) ;  /* 0xfffffff000347947 */ /* 0x000fea000383ffff */
.L_x_114:
[----:B------:R-:W-:Y:S01]  /*7af0*/  BSSY B0, `(.L_x_124) ;  /* 0x0000006000007945 */ /* 0x000fe20003800000 */
[----:B------:R-:W-:-:S07]  /*7b00*/  IMAD.MOV.U32 R15, RZ, RZ, -0x1 ;  /* 0xffffffffff0f7424 */ /* 0x000fce00078e00ff */
[----:B------:R-:W-:Y:S05]  /*7b10*/  WARPSYNC.COLLECTIVE R15, `(.L_x_125) ;  /* 0x000000000f0c7348 */ /* 0x000fea0003c00000 */
[----:B------:R-:W-:Y:S02]  /*7b20*/  ELECT P6, UR62, PT ;  /* 0x00000000003e782f */ /* 0x000fe400038c0000 */
[----:B------:R-:W-:Y:S01]  /*7b30*/  MOV R14, UR62 ;  /* 0x0000003e000e7c02 */ /* 0x000fe20008000f00 */
[----:B------:R-:W-:Y:S10]  /*7b40*/  ENDCOLLECTIVE ;  /* 0x000000000000791b */ /* 0x000ff40003800000 */
.L_x_125:
[----:B------:R-:W-:Y:S05]  /*7b50*/  BSYNC B0 ;  /* 0x0000000000007941 */ /* 0x000fea0003800000 */
.L_x_124:
[----:B------:R-:W-:Y:S05]  /*7b60*/  BRA `(.L_x_126) ;  /* 0xfffffffc00187947 */ /* 0x000fea000383ffff */
.L_x_118:
[----:B0-----:R0:W1:Y:S02]  /*7b70*/  SYNCS.PHASECHK.TRANS64.TRYWAIT P0, [R7+URZ], R2 ;  /* 0x00000002070075a7 */ /* 0x001064000800017f */
[----:B-1----:R-:W-:Y:S05]  /*7b80*/  @!P0 NANOSLEEP.SYNCS 0x989680 ;  /* 0x009896800000895d */ /* 0x002fea0003900000 */
[----:B------:R-:W1:Y:S02]  /*7b90*/  @!P0 SYNCS.PHASECHK.TRANS64 P0, [R7+URZ], R2 ;  /* 0x00000002070085a7 */ /* 0x000e64000800007f */
[----:B-1----:R-:W-:Y:S05]  /*7ba0*/  @!P0 BRA `(.L_x_118) ;  /* 0xfffffffc00f08947 */ /* 0x002fea000383ffff */
[----:B------:R-:W-:Y:S05]  /*7bb0*/  BRA `(.L_x_127) ;  /* 0xfffffffc00507947 */ /* 0x000fea000383ffff */
.L_x_128:
[----:B------:R-:W-:-:S00]  /*7bc0*/  BRA `(.L_x_128) ;  /* 0xfffffffc00fc7947 */ /* 0x000fc0000383ffff */
[----:B------:R-:W-:-:S00]  /*7bd0*/  NOP ;  /* 0x0000000000007918 */ /* 0x000fc00000000000 */
        /* <DEDUP_REMOVED lines=10> */
.L_x_129:


//--------------------- .nv.global.init           --------------------------
	.section	.nv.global.init,"aw",@progbits
.nv.global.init:
	.type		$str$22,@object
	.size		$str$22,($str$23 - $str$22)
$str$22:
        /*0000*/ 	.byte	0x6b, 0x5f, 0x74, 0x69, 0x6c, 0x65, 0x5f, 0x63, 0x6f, 0x75, 0x6e, 0x74, 0x20, 0x3e, 0x3d, 0x20
        /*0010*/ 	.byte	0x31, 0x00
	.type		$str$23,@object
	.size		$str$23,(__unnamed_1 - $str$23)
$str$23:
        /*0012*/ 	.byte	0x2f, 0x74, 0x6d, 0x70, 0x2f, 0x63, 0x75, 0x74, 0x6c, 0x61, 0x73, 0x73, 0x5f, 0x73, 0x77, 0x65
        /*0022*/ 	.byte	0x65, 0x70, 0x5f, 0x73, 0x72, 0x63, 0x2f, 0x69, 0x6e, 0x63, 0x6c, 0x75, 0x64, 0x65, 0x2f, 0x63
        /*0032*/ 	.byte	0x75, 0x74, 0x6c, 0x61, 0x73, 0x73, 0x2f, 0x67, 0x65, 0x6d, 0x6d, 0x2f, 0x63, 0x6f, 0x6c, 0x6c
        /*0042*/ 	.byte	0x65, 0x63, 0x74, 0x69, 0x76, 0x65, 0x2f, 0x73, 0x6d, 0x39, 0x30, 0x5f, 0x6d, 0x6d, 0x61, 0x5f
        /*0052*/ 	.byte	0x74, 0x6d, 0x61, 0x5f, 0x67, 0x6d, 0x6d, 0x61, 0x5f, 0x73, 0x73, 0x5f, 0x77, 0x61, 0x72, 0x70
        /*0062*/ 	.byte	0x73, 0x70, 0x65, 0x63, 0x69, 0x61, 0x6c, 0x69, 0x7a, 0x65, 0x64, 0x2e, 0x68, 0x70, 0x70, 0x00
	.type		__unnamed_1,@object
	.size		__unnamed_1,(.L_0 - __unnamed_1)
__unnamed_1:
        /*0072*/ 	.byte	0x76, 0x6f, 0x69, 0x64, 0x20, 0x63, 0x75, 0x74, 0x6c, 0x61, 0x73, 0x73, 0x3a, 0x3a, 0x67, 0x65
        /* <DEDUP_REMOVED lines=180> */
        /*0bc2*/ 	.byte	0x74, 0x79, 0x5d, 0x00
.L_0:


//--------------------- .nv.shared._ZN7cutlass13device_kernelINS_4gemm6kernel13GemmUniversalIN4cute5tupleIJiiiiEEENS1_10collective13CollectiveMmaINS1_34MainloopSm90TmaGmmaWarpSpecializedILi2ENS5_IJNS4_1CILi2EEENSA_ILi1EEESC_EEENS1_35KernelTmaWarpSpecializedCooperativeEEENS5_IJNSA_ILi192EEENSA_ILi32EEENSA_ILi256EEEEEENS_6half_tENS5_IJlSC_lEEESK_SL_NS4_8TiledMMAINS4_8MMA_AtomIJNS4_4SM904GMMA25MMA_64x32x16_F32F16F16_SSILNSP_5MajorE0ELSR_0ELNSP_7ScaleInE1ELSS_1EEEEEENS4_6LayoutISD_NS5_IJSC_NSA_ILi0EEESW_EEEEENS5_IJNS4_10UnderscoreESZ_SZ_EEEEENS4_13SM90_TMA_LOADENS4_14ComposedLayoutINS4_7SwizzleILi3ELi4ELi3EEENS4_18smem_ptr_flag_bitsILi16EEENSV_INS5_IJNSA_ILi8EEENSA_ILi64EEEEEENS5_IJS19_SC_EEEEEEEvNS4_8identityENS4_23SM90_TMA_LOAD_MULTICASTES1D_vS1E_EENS_8epilogue10collective6detail29Sm90TmaWarpSpecializedAdapterINS1I_15DefaultEpilogueISK_SL_SL_NS1H_6thread17LinearCombinationISK_Li1EffLNS1M_9ScaleType4KindE0ELNS_15FloatRoundStyleE2ESK_EENS1_15EpilogueDefaultEEEEEvvEEEEvNT_6ParamsE --------------------------
	.section	.nv.shared._ZN7cutlass13device_kernelINS_4gemm6kernel13GemmUniversalIN4cute5tupleIJiiiiEEENS1_10collective13CollectiveMmaINS1_34MainloopSm90TmaGmmaWarpSpecializedILi2ENS5_IJNS4_1CILi2EEENSA_ILi1EEESC_EEENS1_35KernelTmaWarpSpecializedCooperativeEEENS5_IJNSA_ILi192EEENSA_ILi32EEENSA_ILi256EEEEEENS_6half_tENS5_IJlSC_lEEESK_SL_NS4_8TiledMMAINS4_8MMA_AtomIJNS4_4SM904GMMA25MMA_64x32x16_F32F16F16_SSILNSP_5MajorE0ELSR_0ELNSP_7ScaleInE1ELSS_1EEEEEENS4_6LayoutISD_NS5_IJSC_NSA_ILi0EEESW_EEEEENS5_IJNS4_10UnderscoreESZ_SZ_EEEEENS4_13SM90_TMA_LOADENS4_14ComposedLayoutINS4_7SwizzleILi3ELi4ELi3EEENS4_18smem_ptr_flag_bitsILi16EEENSV_INS5_IJNSA_ILi8EEENSA_ILi64EEEEEENS5_IJS19_SC_EEEEEEEvNS4_8identityENS4_23SM90_TMA_LOAD_MULTICASTES1D_vS1E_EENS_8epilogue10collective6detail29Sm90TmaWarpSpecializedAdapterINS1I_15DefaultEpilogueISK_SL_SL_NS1H_6thread17LinearCombinationISK_Li1EffLNS1M_9ScaleType4KindE0ELNS_15FloatRoundStyleE2ESK_EENS1_15EpilogueDefaultEEEEEvvEEEEvNT_6ParamsE,"aw",@nobits
	.sectionflags	@""
	.align	16
	.zero		1024


//--------------------- .nv.shared.reserved.0     --------------------------
	.section	.nv.shared.reserved.0,"aw",@nobits
	.weak		__nv_reservedSMEM_offset_0_alias
	.size		__nv_reservedSMEM_offset_0_alias, 0, 0
	.other		__nv_reservedSMEM_offset_0_alias,@"STO_CUDA_RESERVED_SHARED STV_DEFAULT"
__nv_reservedSMEM_offset_0_alias:
	.zero		0


//--------------------- .nv.global                --------------------------
	.section	.nv.global,"aw",@nobits
.nv.global:
	.type		_ZN39_INTERNAL_9e4e3cd0_4_k_cu_d1cd93ba_92904cute1_E,@object
	.size		_ZN39_INTERNAL_9e4e3cd0_4_k_cu_d1cd93ba_92904cute1_E,(_ZN39_INTERNAL_9e4e3cd0_4_k_cu_d1cd93ba_92904cuda3std3__45__cpo6cbeginE - _ZN39_INTERNAL_9e4e3cd0_4_k_cu_d1cd93ba_92904cute1_E)
_ZN39_INTERNAL_9e4e3cd0_4_k_cu_d1cd93ba_92904cute1_E:
	.zero		1
	.type		_ZN39_INTERNAL_9e4e3cd0_4_k_cu_d1cd93ba_92904cuda3std3__45__cpo6cbeginE,@object
	.size		_ZN39_INTERNAL_9e4e3cd0_4_k_cu_d1cd93ba_92904cuda3std3__45__cpo6cbeginE,(_ZN39_INTERNAL_9e4e3cd0_4_k_cu_d1cd93ba_92904cuda3std3__48in_placeE - _ZN39_INTERNAL_9e4e3cd0_4_k_cu_d1cd93ba_92904cuda3std3__45__cpo6cbeginE)
_ZN39_INTERNAL_9e4e3cd0_4_k_cu_d1cd93ba_92904cuda3std3__45__cpo6cbeginE:
	.zero		1
	.type		_ZN39_INTERNAL_9e4e3cd0_4_k_cu_d1cd93ba_92904cuda3std3__48in_placeE,@object
	.size		_ZN39_INTERNAL_9e4e3cd0_4_k_cu_d1cd93ba_92904cuda3std3__48in_placeE,(_ZN39_INTERNAL_9e4e3cd0_4_k_cu_d1cd93ba_92904cuda3std6ranges3__45__cpo9iter_moveE - _ZN39_INTERNAL_9e4e3cd0_4_k_cu_d1cd93ba_92904cuda3std3__48in_placeE)
_ZN39_INTERNAL_9e4e3cd0_4_k_cu_d1cd93ba_92904cuda3std3__48in_placeE:
	.zero		1
	.type		_ZN39_INTERNAL_9e4e3cd0_4_k_cu_d1cd93ba_92904cuda3std6ranges3__45__cpo9iter_moveE,@object
	.size		_ZN39_INTERNAL_9e4e3cd0_4_k_cu_d1cd93ba_92904cuda3std6ranges3__45__cpo9iter_moveE,(_ZN39_INTERNAL_9e4e3cd0_4_k_cu_d1cd93ba_92904cuda3std3__45__cpo5beginE - _ZN39_INTERNAL_9e4e3cd0_4_k_cu_d1cd93ba_92904cuda3std6ranges3__45__cpo9iter_moveE)
_ZN39_INTERNAL_9e4e3cd0_4_k_cu_d1cd93ba_92904cuda3std6ranges3__45__cpo9iter_moveE:
	.zero		1
	.type		_ZN39_INTERNAL_9e4e3cd0_4_k_cu_d1cd93ba_92904cuda3std3__45__cpo5beginE,@object
	.size		_ZN39_INTERNAL_9e4e3cd0_4_k_cu_d1cd93ba_92904cuda3std3__45__cpo5beginE,(_ZN39_INTERNAL_9e4e3cd0_4_k_cu_d1cd93ba_92904cuda3std3__441_GLOBAL__N__9e4e3cd0_4_k_cu_d1cd93ba_92906ignoreE - _ZN39_INTERNAL_9e4e3cd0_4_k_cu_d1cd93ba_92904cuda3std3__45__cpo5beginE)
_ZN39_INTERNAL_9e4e3cd0_4_k_cu_d1cd93ba_92904cuda3std3__45__cpo5beginE:
	.zero		1
	.type		_ZN39_INTERNAL_9e4e3cd0_4_k_cu_d1cd93ba_92904cuda3std3__441_GLOBAL__N__9e4e3cd0_4_k_cu_d1cd93ba_92906ignoreE,@object
	.size		_ZN39_INTERNAL_9e4e3cd0_4_k_cu_d1cd93ba_92904cuda3std3__441_GLOBAL__N__9e4e3cd0_4_k_cu_d1cd93ba_92906ignoreE,(_ZN39_INTERNAL_9e4e3cd0_4_k_cu_d1cd93ba_92904cute7productE - _ZN39_INTERNAL_9e4e3cd0_4_k_cu_d1cd93ba_92904cuda3std3__441_GLOBAL__N__9e4e3cd0_4_k_cu_d1cd93ba_92906ignoreE)
_ZN39_INTERNAL_9e4e3cd0_4_k_cu_d1cd93ba_92904cuda3std3__441_GLOBAL__N__9e4e3cd0_4_k_cu_d1cd93ba_92906ignoreE:
	.zero		1
	.type		_ZN39_INTERNAL_9e4e3cd0_4_k_cu_d1cd93ba_92904cute7productE,@object
	.size		_ZN39_INTERNAL_9e4e3cd0_4_k_cu_d1cd93ba_92904cute7productE,(_ZN39_INTERNAL_9e4e3cd0_4_k_cu_d1cd93ba_92904cuda3std3__45__cpo3endE - _ZN39_INTERNAL_9e4e3cd0_4_k_cu_d1cd93ba_92904cute7productE)
_ZN39_INTERNAL_9e4e3cd0_4_k_cu_d1cd93ba_92904cute7productE:
	.zero		1
	.type		_ZN39_INTERNAL_9e4e3cd0_4_k_cu_d1cd93ba_92904cuda3std3__45__cpo3endE,@object
	.size		_ZN39_INTERNAL_9e4e3cd0_4_k_cu_d1cd93ba_92904cuda3std3__45__cpo3endE,(_ZN39_INTERNAL_9e4e3cd0_4_k_cu_d1cd93ba_92904cuda3std3__419piecewise_constructE - _ZN39_INTERNAL_9e4e3cd0_4_k_cu_d1cd93ba_92904cuda3std3__45__cpo3endE)
_ZN39_INTERNAL_9e4e3cd0_4_k_cu_d1cd93ba_92904cuda3std3__45__cpo3endE:
	.zero		1
	.type		_ZN39_INTERNAL_9e4e3cd0_4_k_cu_d1cd93ba_92904cuda3std3__419piecewise_constructE,@object
	.size		_ZN39_INTERNAL_9e4e3cd0_4_k_cu_d1cd93ba_92904cuda3std3__419piecewise_constructE,(_ZN39_INTERNAL_9e4e3cd0_4_k_cu_d1cd93ba_92904cuda3std3__45__cpo4cendE - _ZN39_INTERNAL_9e4e3cd0_4_k_cu_d1cd93ba_92904cuda3std3__419piecewise_constructE)
_ZN39_INTERNAL_9e4e3cd0_4_k_cu_d1cd93ba_92904cuda3std3__419piecewise_constructE:
	.zero		1
	.type		_ZN39_INTERNAL_9e4e3cd0_4_k_cu_d1cd93ba_92904cuda3std3__45__cpo4cendE,@object
	.size		_ZN39_INTERNAL_9e4e3cd0_4_k_cu_d1cd93ba_92904cuda3std3__45__cpo4cendE,(_ZN39_INTERNAL_9e4e3cd0_4_k_cu_d1cd93ba_92904cuda3std6ranges3__45__cpo4swapE - _ZN39_INTERNAL_9e4e3cd0_4_k_cu_d1cd93ba_92904cuda3std3__45__cpo4cendE)
_ZN39_INTERNAL_9e4e3cd0_4_k_cu_d1cd93ba_92904cuda3std3__45__cpo4cendE:
	.zero		1
	.type		_ZN39_INTERNAL_9e4e3cd0_4_k_cu_d1cd93ba_92904cuda3std6ranges3__45__cpo4swapE,@object
	.size		_ZN39_INTERNAL_9e4e3cd0_4_k_cu_d1cd93ba_92904cuda3std6ranges3__45__cpo4swapE,(.L_8 - _ZN39_INTERNAL_9e4e3cd0_4_k_cu_d1cd93ba_92904cuda3std6ranges3__45__cpo4swapE)
_ZN39_INTERNAL_9e4e3cd0_4_k_cu_d1cd93ba_92904cuda3std6ranges3__45__cpo4swapE:
	.zero		1
.L_8:


//--------------------- .nv.constant0._ZN7cutlass13device_kernelINS_4gemm6kernel13GemmUniversalIN4cute5tupleIJiiiiEEENS1_10collective13CollectiveMmaINS1_34MainloopSm90TmaGmmaWarpSpecializedILi2ENS5_IJNS4_1CILi2EEENSA_ILi1EEESC_EEENS1_35KernelTmaWarpSpecializedCooperativeEEENS5_IJNSA_ILi192EEENSA_ILi32EEENSA_ILi256EEEEEENS_6half_tENS5_IJlSC_lEEESK_SL_NS4_8TiledMMAINS4_8MMA_AtomIJNS4_4SM904GMMA25MMA_64x32x16_F32F16F16_SSILNSP_5MajorE0ELSR_0ELNSP_7ScaleInE1ELSS_1EEEEEENS4_6LayoutISD_NS5_IJSC_NSA_ILi0EEESW_EEEEENS5_IJNS4_10UnderscoreESZ_SZ_EEEEENS4_13SM90_TMA_LOADENS4_14ComposedLayoutINS4_7SwizzleILi3ELi4ELi3EEENS4_18smem_ptr_flag_bitsILi16EEENSV_INS5_IJNSA_ILi8EEENSA_ILi64EEEEEENS5_IJS19_SC_EEEEEEEvNS4_8identityENS4_23SM90_TMA_LOAD_MULTICASTES1D_vS1E_EENS_8epilogue10collective6detail29Sm90TmaWarpSpecializedAdapterINS1I_15DefaultEpilogueISK_SL_SL_NS1H_6thread17LinearCombinationISK_Li1EffLNS1M_9ScaleType4KindE0ELNS_15FloatRoundStyleE2ESK_EENS1_15EpilogueDefaultEEEEEvvEEEEvNT_6ParamsE --------------------------
	.section	.nv.constant0._ZN7cutlass13device_kernelINS_4gemm6kernel13GemmUniversalIN4cute5tupleIJiiiiEEENS1_10collective13CollectiveMmaINS1_34MainloopSm90TmaGmmaWarpSpecializedILi2ENS5_IJNS4_1CILi2EEENSA_ILi1EEESC_EEENS1_35KernelTmaWarpSpecializedCooperativeEEENS5_IJNSA_ILi192EEENSA_ILi32EEENSA_ILi256EEEEEENS_6half_tENS5_IJlSC_lEEESK_SL_NS4_8TiledMMAINS4_8MMA_AtomIJNS4_4SM904GMMA25MMA_64x32x16_F32F16F16_SSILNSP_5MajorE0ELSR_0ELNSP_7ScaleInE1ELSS_1EEEEEENS4_6LayoutISD_NS5_IJSC_NSA_ILi0EEESW_EEEEENS5_IJNS4_10UnderscoreESZ_SZ_EEEEENS4_13SM90_TMA_LOADENS4_14ComposedLayoutINS4_7SwizzleILi3ELi4ELi3EEENS4_18smem_ptr_flag_bitsILi16EEENSV_INS5_IJNSA_ILi8EEENSA_ILi64EEEEEENS5_IJS19_SC_EEEEEEEvNS4_8identityENS4_23SM90_TMA_LOAD_MULTICASTES1D_vS1E_EENS_8epilogue10collective6detail29Sm90TmaWarpSpecializedAdapterINS1I_15DefaultEpilogueISK_SL_SL_NS1H_6thread17LinearCombinationISK_Li1EffLNS1M_9ScaleType4KindE0ELNS_15FloatRoundStyleE2ESK_EENS1_15EpilogueDefaultEEEEEvvEEEEvNT_6ParamsE,"a",@progbits
	.sectionflags	@""
	.align	4
.nv.constant0._ZN7cutlass13device_kernelINS_4gemm6kernel13GemmUniversalIN4cute5tupleIJiiiiEEENS1_10collective13CollectiveMmaINS1_34MainloopSm90TmaGmmaWarpSpecializedILi2ENS5_IJNS4_1CILi2EEENSA_ILi1EEESC_EEENS1_35KernelTmaWarpSpecializedCooperativeEEENS5_IJNSA_ILi192EEENSA_ILi32EEENSA_ILi256EEEEEENS_6half_tENS5_IJlSC_lEEESK_SL_NS4_8TiledMMAINS4_8MMA_AtomIJNS4_4SM904GMMA25MMA_64x32x16_F32F16F16_SSILNSP_5MajorE0ELSR_0ELNSP_7ScaleInE1ELSS_1EEEEEENS4_6LayoutISD_NS5_IJSC_NSA_ILi0EEESW_EEEEENS5_IJNS4_10UnderscoreESZ_SZ_EEEEENS4_13SM90_TMA_LOADENS4_14ComposedLayoutINS4_7SwizzleILi3ELi4ELi3EEENS4_18smem_ptr_flag_bitsILi16EEENSV_INS5_IJNSA_ILi8EEENSA_ILi64EEEEEENS5_IJS19_SC_EEEEEEEvNS4_8identityENS4_23SM90_TMA_LOAD_MULTICASTES1D_vS1E_EENS_8epilogue10collective6detail29Sm90TmaWarpSpecializedAdapterINS1I_15DefaultEpilogueISK_SL_SL_NS1H_6thread17LinearCombinationISK_Li1EffLNS1M_9ScaleType4KindE0ELNS_15FloatRoundStyleE2ESK_EENS1_15EpilogueDefaultEEEEEvvEEEEvNT_6ParamsE:
	.zero		1664


//--------------------- SYMBOLS --------------------------

	.type		.nv.reservedSmem.offset0,@object
	.size		.nv.reservedSmem.offset0,0x4
	.type		__assertfail,@function
